//
// Generated by NVIDIA NVVM Compiler
//
// Compiler Build ID: CL-36424714
// Cuda compilation tools, release 13.0, V13.0.88
// Based on NVVM 20.0.0
//

.version 9.0
.target sm_100
.address_size 64

	// .globl	_Z4stepiPfPiS0_S0_S0_S0_S_fffffffff

.visible .entry _Z4stepiPfPiS0_S0_S0_S0_S_fffffffff(
	.param .u32 _Z4stepiPfPiS0_S0_S0_S0_S_fffffffff_param_0,
	.param .u64 .ptr .align 1 _Z4stepiPfPiS0_S0_S0_S0_S_fffffffff_param_1,
	.param .u64 .ptr .align 1 _Z4stepiPfPiS0_S0_S0_S0_S_fffffffff_param_2,
	.param .u64 .ptr .align 1 _Z4stepiPfPiS0_S0_S0_S0_S_fffffffff_param_3,
	.param .u64 .ptr .align 1 _Z4stepiPfPiS0_S0_S0_S0_S_fffffffff_param_4,
	.param .u64 .ptr .align 1 _Z4stepiPfPiS0_S0_S0_S0_S_fffffffff_param_5,
	.param .u64 .ptr .align 1 _Z4stepiPfPiS0_S0_S0_S0_S_fffffffff_param_6,
	.param .u64 .ptr .align 1 _Z4stepiPfPiS0_S0_S0_S0_S_fffffffff_param_7,
	.param .f32 _Z4stepiPfPiS0_S0_S0_S0_S_fffffffff_param_8,
	.param .f32 _Z4stepiPfPiS0_S0_S0_S0_S_fffffffff_param_9,
	.param .f32 _Z4stepiPfPiS0_S0_S0_S0_S_fffffffff_param_10,
	.param .f32 _Z4stepiPfPiS0_S0_S0_S0_S_fffffffff_param_11,
	.param .f32 _Z4stepiPfPiS0_S0_S0_S0_S_fffffffff_param_12,
	.param .f32 _Z4stepiPfPiS0_S0_S0_S0_S_fffffffff_param_13,
	.param .f32 _Z4stepiPfPiS0_S0_S0_S0_S_fffffffff_param_14,
	.param .f32 _Z4stepiPfPiS0_S0_S0_S0_S_fffffffff_param_15,
	.param .f32 _Z4stepiPfPiS0_S0_S0_S0_S_fffffffff_param_16
)
{
	.reg .pred 	%p<49>;
	.reg .b32 	%r<77>;
	.reg .b32 	%f<336>;
	.reg .b64 	%rd<39>;
	.reg .b64 	%fd<5>;

	ld.param.u32 	%r13, [_Z4stepiPfPiS0_S0_S0_S0_S_fffffffff_param_0];
	ld.param.u64 	%rd11, [_Z4stepiPfPiS0_S0_S0_S0_S_fffffffff_param_1];
	ld.param.u64 	%rd9, [_Z4stepiPfPiS0_S0_S0_S0_S_fffffffff_param_3];
	ld.param.u64 	%rd10, [_Z4stepiPfPiS0_S0_S0_S0_S_fffffffff_param_4];
	ld.param.u64 	%rd12, [_Z4stepiPfPiS0_S0_S0_S0_S_fffffffff_param_5];
	ld.param.u64 	%rd13, [_Z4stepiPfPiS0_S0_S0_S0_S_fffffffff_param_6];
	ld.param.u64 	%rd14, [_Z4stepiPfPiS0_S0_S0_S0_S_fffffffff_param_7];
	ld.param.f32 	%f58, [_Z4stepiPfPiS0_S0_S0_S0_S_fffffffff_param_9];
	ld.param.f32 	%f59, [_Z4stepiPfPiS0_S0_S0_S0_S_fffffffff_param_10];
	ld.param.f32 	%f60, [_Z4stepiPfPiS0_S0_S0_S0_S_fffffffff_param_11];
	ld.param.f32 	%f61, [_Z4stepiPfPiS0_S0_S0_S0_S_fffffffff_param_12];
	ld.param.f32 	%f62, [_Z4stepiPfPiS0_S0_S0_S0_S_fffffffff_param_13];
	ld.param.f32 	%f63, [_Z4stepiPfPiS0_S0_S0_S0_S_fffffffff_param_15];
	cvta.to.global.u64 	%rd1, %rd13;
	cvta.to.global.u64 	%rd2, %rd12;
	cvta.to.global.u64 	%rd3, %rd11;
	cvta.to.global.u64 	%rd4, %rd14;
	mov.u32 	%r14, %ctaid.x;
	shl.b32 	%r15, %r14, 9;
	mov.u32 	%r16, %tid.x;
	add.s32 	%r1, %r15, %r16;
	setp.ge.s32 	%p1, %r1, %r13;
	@%p1 bra 	$L__BB0_36;
	cvta.to.global.u64 	%rd15, %rd10;
	mul.wide.s32 	%rd16, %r1, 4;
	add.s64 	%rd5, %rd4, %rd16;
	ld.global.f32 	%f332, [%rd5];
	shl.b32 	%r18, %r1, 1;
	add.s64 	%rd17, %rd15, %rd16;
	ld.global.u32 	%r2, [%rd17];
	setp.lt.s32 	%p2, %r2, 1;
	mul.wide.s32 	%rd18, %r18, 4;
	add.s64 	%rd6, %rd3, %rd18;
	mov.b32 	%r75, 0;
	mov.f32 	%f330, 0f00000000;
	mov.f32 	%f331, %f330;
	@%p2 bra 	$L__BB0_35;
	cvta.to.global.u64 	%rd19, %rd9;
	add.s64 	%rd21, %rd19, %rd16;
	ld.global.u32 	%r3, [%rd21];
	ld.global.f32 	%f2, [%rd6];
	ld.global.f32 	%f3, [%rd6+4];
	mov.f32 	%f331, 0f00000000;
	mov.b32 	%r72, 0;
	mov.u32 	%r75, %r72;
	mov.f32 	%f330, %f331;
$L__BB0_3:
	add.s32 	%r21, %r3, %r72;
	mul.wide.s32 	%rd22, %r21, 4;
	add.s64 	%rd23, %rd2, %rd22;
	ld.global.u32 	%r6, [%rd23];
	shl.b32 	%r22, %r6, 1;
	mul.wide.s32 	%rd24, %r22, 4;
	add.s64 	%rd25, %rd3, %rd24;
	ld.global.f32 	%f7, [%rd25];
	sub.f32 	%f8, %f2, %f7;
	ld.global.f32 	%f9, [%rd25+4];
	sub.f32 	%f10, %f3, %f9;
	mul.f32 	%f67, %f10, %f10;
	fma.rn.f32 	%f68, %f8, %f8, %f67;
	sqrt.rn.f32 	%f11, %f68;
	mov.b32 	%r74, 0;
$L__BB0_4:
	add.s32 	%r23, %r3, %r74;
	mul.wide.s32 	%rd26, %r23, 4;
	add.s64 	%rd27, %rd2, %rd26;
	ld.global.u32 	%r24, [%rd27];
	shl.b32 	%r25, %r24, 1;
	mul.wide.s32 	%rd28, %r25, 4;
	add.s64 	%rd7, %rd3, %rd28;
	ld.global.f32 	%f12, [%rd7];
	sub.f32 	%f13, %f2, %f12;
	abs.f32 	%f14, %f13;
	setp.eq.f32 	%p3, %f13, 0f3F800000;
	mov.f32 	%f326, 0f3F800000;
	@%p3 bra 	$L__BB0_9;
	setp.num.f32 	%p4, %f14, %f14;
	@%p4 bra 	$L__BB0_7;
	mov.f32 	%f125, 0f40000000;
	add.rn.f32 	%f326, %f13, %f125;
	bra.uni 	$L__BB0_9;
$L__BB0_7:
	setp.lt.f32 	%p5, %f14, 0f00800000;
	mul.f32 	%f70, %f14, 0f4B800000;
	selp.f32 	%f71, %f70, %f14, %p5;
	mov.b32 	%r26, %f71;
	add.s32 	%r27, %r26, -1060439283;
	and.b32  	%r28, %r27, -8388608;
	sub.s32 	%r29, %r26, %r28;
	mov.b32 	%f72, %r29;
	cvt.rn.f32.s32 	%f73, %r28;
	selp.f32 	%f74, 0fC1C00000, 0f00000000, %p5;
	fma.rn.f32 	%f75, %f73, 0f34000000, %f74;
	add.f32 	%f76, %f72, 0fBF800000;
	add.f32 	%f77, %f72, 0f3F800000;
	rcp.approx.ftz.f32 	%f78, %f77;
	add.f32 	%f79, %f76, %f76;
	mul.f32 	%f80, %f79, %f78;
	mul.f32 	%f81, %f80, %f80;
	neg.f32 	%f82, %f80;
	sub.f32 	%f83, %f76, %f80;
	add.f32 	%f84, %f83, %f83;
	fma.rn.f32 	%f85, %f82, %f76, %f84;
	mul.rn.f32 	%f86, %f78, %f85;
	fma.rn.f32 	%f87, %f81, 0f3A2C32E4, 0f3B52E7DB;
	fma.rn.f32 	%f88, %f87, %f81, 0f3C93BB73;
	fma.rn.f32 	%f89, %f88, %f81, 0f3DF6384F;
	mul.rn.f32 	%f90, %f89, %f81;
	fma.rn.f32 	%f91, %f80, 0f3FB8AA3B, %f75;
	mul.f32 	%f92, %f90, 0f40400000;
	sub.f32 	%f93, %f75, %f91;
	fma.rn.f32 	%f94, %f80, 0f3FB8AA3B, %f93;
	fma.rn.f32 	%f95, %f86, 0f3FB8AA3B, %f94;
	fma.rn.f32 	%f96, %f80, 0f32A55E34, %f95;
	fma.rn.f32 	%f97, %f92, %f86, %f96;
	fma.rn.f32 	%f98, %f90, %f80, %f97;
	add.rn.f32 	%f99, %f91, %f98;
	mov.f32 	%f100, 0f40000000;
	mul.rn.f32 	%f101, %f99, %f100;
	cvt.rni.f32.f32 	%f102, %f101;
	sub.f32 	%f103, %f101, %f102;
	neg.f32 	%f104, %f101;
	fma.rn.f32 	%f105, %f99, 0f40000000, %f104;
	neg.f32 	%f106, %f91;
	add.rn.f32 	%f107, %f99, %f106;
	neg.f32 	%f108, %f107;
	add.rn.f32 	%f109, %f98, %f108;
	fma.rn.f32 	%f110, %f109, 0f40000000, %f105;
	add.f32 	%f111, %f103, %f110;
	setp.gt.f32 	%p6, %f102, 0f00000000;
	selp.b32 	%r30, 0, -2097152000, %p6;
	setp.neu.f32 	%p7, %f13, 0f00000000;
	setp.neu.f32 	%p8, %f14, 0f7F800000;
	setp.lt.f32 	%p9, %f101, 0f00000000;
	selp.f32 	%f112, 0f00000000, 0f7F800000, %p9;
	abs.f32 	%f113, %f101;
	setp.gt.f32 	%p10, %f113, 0f43180000;
	cvt.rzi.s32.f32 	%r31, %f102;
	shl.b32 	%r32, %r31, 23;
	sub.s32 	%r33, %r32, %r30;
	mov.b32 	%f114, %r33;
	add.s32 	%r34, %r30, 2130706432;
	mov.b32 	%f115, %r34;
	fma.rn.f32 	%f116, %f111, 0f391FCB8E, 0f3AAF85ED;
	fma.rn.f32 	%f117, %f116, %f111, 0f3C1D9856;
	fma.rn.f32 	%f118, %f117, %f111, 0f3D6357BB;
	fma.rn.f32 	%f119, %f118, %f111, 0f3E75FDEC;
	fma.rn.f32 	%f120, %f119, %f111, 0f3F317218;
	fma.rn.f32 	%f121, %f120, %f111, 0f3F800000;
	mul.f32 	%f122, %f121, %f115;
	mul.f32 	%f123, %f122, %f114;
	selp.f32 	%f326, %f112, %f123, %p10;
	and.pred  	%p11, %p7, %p8;
	@%p11 bra 	$L__BB0_9;
	add.f32 	%f124, %f13, %f13;
	mov.b32 	%r35, %f124;
	and.b32  	%r36, %r35, 2147483647;
	mov.b32 	%f326, %r36;
$L__BB0_9:
	ld.global.f32 	%f19, [%rd7+4];
	sub.f32 	%f20, %f3, %f19;
	abs.f32 	%f21, %f20;
	setp.eq.f32 	%p12, %f20, 0f3F800000;
	mov.f32 	%f327, 0f3F800000;
	@%p12 bra 	$L__BB0_14;
	setp.num.f32 	%p13, %f21, %f21;
	@%p13 bra 	$L__BB0_12;
	mov.f32 	%f182, 0f40000000;
	add.rn.f32 	%f327, %f20, %f182;
	bra.uni 	$L__BB0_14;
$L__BB0_12:
	setp.lt.f32 	%p14, %f21, 0f00800000;
	mul.f32 	%f127, %f21, 0f4B800000;
	selp.f32 	%f128, %f127, %f21, %p14;
	mov.b32 	%r37, %f128;
	add.s32 	%r38, %r37, -1060439283;
	and.b32  	%r39, %r38, -8388608;
	sub.s32 	%r40, %r37, %r39;
	mov.b32 	%f129, %r40;
	cvt.rn.f32.s32 	%f130, %r39;
	selp.f32 	%f131, 0fC1C00000, 0f00000000, %p14;
	fma.rn.f32 	%f132, %f130, 0f34000000, %f131;
	add.f32 	%f133, %f129, 0fBF800000;
	add.f32 	%f134, %f129, 0f3F800000;
	rcp.approx.ftz.f32 	%f135, %f134;
	add.f32 	%f136, %f133, %f133;
	mul.f32 	%f137, %f136, %f135;
	mul.f32 	%f138, %f137, %f137;
	neg.f32 	%f139, %f137;
	sub.f32 	%f140, %f133, %f137;
	add.f32 	%f141, %f140, %f140;
	fma.rn.f32 	%f142, %f139, %f133, %f141;
	mul.rn.f32 	%f143, %f135, %f142;
	fma.rn.f32 	%f144, %f138, 0f3A2C32E4, 0f3B52E7DB;
	fma.rn.f32 	%f145, %f144, %f138, 0f3C93BB73;
	fma.rn.f32 	%f146, %f145, %f138, 0f3DF6384F;
	mul.rn.f32 	%f147, %f146, %f138;
	fma.rn.f32 	%f148, %f137, 0f3FB8AA3B, %f132;
	mul.f32 	%f149, %f147, 0f40400000;
	sub.f32 	%f150, %f132, %f148;
	fma.rn.f32 	%f151, %f137, 0f3FB8AA3B, %f150;
	fma.rn.f32 	%f152, %f143, 0f3FB8AA3B, %f151;
	fma.rn.f32 	%f153, %f137, 0f32A55E34, %f152;
	fma.rn.f32 	%f154, %f149, %f143, %f153;
	fma.rn.f32 	%f155, %f147, %f137, %f154;
	add.rn.f32 	%f156, %f148, %f155;
	mov.f32 	%f157, 0f40000000;
	mul.rn.f32 	%f158, %f156, %f157;
	cvt.rni.f32.f32 	%f159, %f158;
	sub.f32 	%f160, %f158, %f159;
	neg.f32 	%f161, %f158;
	fma.rn.f32 	%f162, %f156, 0f40000000, %f161;
	neg.f32 	%f163, %f148;
	add.rn.f32 	%f164, %f156, %f163;
	neg.f32 	%f165, %f164;
	add.rn.f32 	%f166, %f155, %f165;
	fma.rn.f32 	%f167, %f166, 0f40000000, %f162;
	add.f32 	%f168, %f160, %f167;
	setp.gt.f32 	%p15, %f159, 0f00000000;
	selp.b32 	%r41, 0, -2097152000, %p15;
	setp.neu.f32 	%p16, %f20, 0f00000000;
	setp.neu.f32 	%p17, %f21, 0f7F800000;
	setp.lt.f32 	%p18, %f158, 0f00000000;
	selp.f32 	%f169, 0f00000000, 0f7F800000, %p18;
	abs.f32 	%f170, %f158;
	setp.gt.f32 	%p19, %f170, 0f43180000;
	cvt.rzi.s32.f32 	%r42, %f159;
	shl.b32 	%r43, %r42, 23;
	sub.s32 	%r44, %r43, %r41;
	mov.b32 	%f171, %r44;
	add.s32 	%r45, %r41, 2130706432;
	mov.b32 	%f172, %r45;
	fma.rn.f32 	%f173, %f168, 0f391FCB8E, 0f3AAF85ED;
	fma.rn.f32 	%f174, %f173, %f168, 0f3C1D9856;
	fma.rn.f32 	%f175, %f174, %f168, 0f3D6357BB;
	fma.rn.f32 	%f176, %f175, %f168, 0f3E75FDEC;
	fma.rn.f32 	%f177, %f176, %f168, 0f3F317218;
	fma.rn.f32 	%f178, %f177, %f168, 0f3F800000;
	mul.f32 	%f179, %f178, %f172;
	mul.f32 	%f180, %f179, %f171;
	selp.f32 	%f327, %f169, %f180, %p19;
	and.pred  	%p20, %p16, %p17;
	@%p20 bra 	$L__BB0_14;
	add.f32 	%f181, %f20, %f20;
	mov.b32 	%r46, %f181;
	and.b32  	%r47, %r46, 2147483647;
	mov.b32 	%f327, %r47;
$L__BB0_14:
	add.f32 	%f26, %f326, %f327;
	sub.f32 	%f27, %f7, %f12;
	abs.f32 	%f28, %f27;
	setp.eq.f32 	%p21, %f27, 0f3F800000;
	mov.f32 	%f328, 0f3F800000;
	@%p21 bra 	$L__BB0_19;
	setp.num.f32 	%p22, %f28, %f28;
	@%p22 bra 	$L__BB0_17;
	mov.f32 	%f239, 0f40000000;
	add.rn.f32 	%f328, %f27, %f239;
	bra.uni 	$L__BB0_19;
$L__BB0_17:
	setp.lt.f32 	%p23, %f28, 0f00800000;
	mul.f32 	%f184, %f28, 0f4B800000;
	selp.f32 	%f185, %f184, %f28, %p23;
	mov.b32 	%r48, %f185;
	add.s32 	%r49, %r48, -1060439283;
	and.b32  	%r50, %r49, -8388608;
	sub.s32 	%r51, %r48, %r50;
	mov.b32 	%f186, %r51;
	cvt.rn.f32.s32 	%f187, %r50;
	selp.f32 	%f188, 0fC1C00000, 0f00000000, %p23;
	fma.rn.f32 	%f189, %f187, 0f34000000, %f188;
	add.f32 	%f190, %f186, 0fBF800000;
	add.f32 	%f191, %f186, 0f3F800000;
	rcp.approx.ftz.f32 	%f192, %f191;
	add.f32 	%f193, %f190, %f190;
	mul.f32 	%f194, %f193, %f192;
	mul.f32 	%f195, %f194, %f194;
	neg.f32 	%f196, %f194;
	sub.f32 	%f197, %f190, %f194;
	add.f32 	%f198, %f197, %f197;
	fma.rn.f32 	%f199, %f196, %f190, %f198;
	mul.rn.f32 	%f200, %f192, %f199;
	fma.rn.f32 	%f201, %f195, 0f3A2C32E4, 0f3B52E7DB;
	fma.rn.f32 	%f202, %f201, %f195, 0f3C93BB73;
	fma.rn.f32 	%f203, %f202, %f195, 0f3DF6384F;
	mul.rn.f32 	%f204, %f203, %f195;
	fma.rn.f32 	%f205, %f194, 0f3FB8AA3B, %f189;
	mul.f32 	%f206, %f204, 0f40400000;
	sub.f32 	%f207, %f189, %f205;
	fma.rn.f32 	%f208, %f194, 0f3FB8AA3B, %f207;
	fma.rn.f32 	%f209, %f200, 0f3FB8AA3B, %f208;
	fma.rn.f32 	%f210, %f194, 0f32A55E34, %f209;
	fma.rn.f32 	%f211, %f206, %f200, %f210;
	fma.rn.f32 	%f212, %f204, %f194, %f211;
	add.rn.f32 	%f213, %f205, %f212;
	mov.f32 	%f214, 0f40000000;
	mul.rn.f32 	%f215, %f213, %f214;
	cvt.rni.f32.f32 	%f216, %f215;
	sub.f32 	%f217, %f215, %f216;
	neg.f32 	%f218, %f215;
	fma.rn.f32 	%f219, %f213, 0f40000000, %f218;
	neg.f32 	%f220, %f205;
	add.rn.f32 	%f221, %f213, %f220;
	neg.f32 	%f222, %f221;
	add.rn.f32 	%f223, %f212, %f222;
	fma.rn.f32 	%f224, %f223, 0f40000000, %f219;
	add.f32 	%f225, %f217, %f224;
	setp.gt.f32 	%p24, %f216, 0f00000000;
	selp.b32 	%r52, 0, -2097152000, %p24;
	setp.neu.f32 	%p25, %f27, 0f00000000;
	setp.neu.f32 	%p26, %f28, 0f7F800000;
	setp.lt.f32 	%p27, %f215, 0f00000000;
	selp.f32 	%f226, 0f00000000, 0f7F800000, %p27;
	abs.f32 	%f227, %f215;
	setp.gt.f32 	%p28, %f227, 0f43180000;
	cvt.rzi.s32.f32 	%r53, %f216;
	shl.b32 	%r54, %r53, 23;
	sub.s32 	%r55, %r54, %r52;
	mov.b32 	%f228, %r55;
	add.s32 	%r56, %r52, 2130706432;
	mov.b32 	%f229, %r56;
	fma.rn.f32 	%f230, %f225, 0f391FCB8E, 0f3AAF85ED;
	fma.rn.f32 	%f231, %f230, %f225, 0f3C1D9856;
	fma.rn.f32 	%f232, %f231, %f225, 0f3D6357BB;
	fma.rn.f32 	%f233, %f232, %f225, 0f3E75FDEC;
	fma.rn.f32 	%f234, %f233, %f225, 0f3F317218;
	fma.rn.f32 	%f235, %f234, %f225, 0f3F800000;
	mul.f32 	%f236, %f235, %f229;
	mul.f32 	%f237, %f236, %f228;
	selp.f32 	%f328, %f226, %f237, %p28;
	and.pred  	%p29, %p25, %p26;
	@%p29 bra 	$L__BB0_19;
	add.f32 	%f238, %f27, %f27;
	mov.b32 	%r57, %f238;
	and.b32  	%r58, %r57, 2147483647;
	mov.b32 	%f328, %r58;
$L__BB0_19:
	sub.f32 	%f33, %f9, %f19;
	abs.f32 	%f34, %f33;
	setp.eq.f32 	%p30, %f33, 0f3F800000;
	mov.f32 	%f329, 0f3F800000;
	@%p30 bra 	$L__BB0_24;
	setp.num.f32 	%p31, %f34, %f34;
	@%p31 bra 	$L__BB0_22;
	mov.f32 	%f296, 0f40000000;
	add.rn.f32 	%f329, %f33, %f296;
	bra.uni 	$L__BB0_24;
$L__BB0_22:
	setp.lt.f32 	%p32, %f34, 0f00800000;
	mul.f32 	%f241, %f34, 0f4B800000;
	selp.f32 	%f242, %f241, %f34, %p32;
	mov.b32 	%r59, %f242;
	add.s32 	%r60, %r59, -1060439283;
	and.b32  	%r61, %r60, -8388608;
	sub.s32 	%r62, %r59, %r61;
	mov.b32 	%f243, %r62;
	cvt.rn.f32.s32 	%f244, %r61;
	selp.f32 	%f245, 0fC1C00000, 0f00000000, %p32;
	fma.rn.f32 	%f246, %f244, 0f34000000, %f245;
	add.f32 	%f247, %f243, 0fBF800000;
	add.f32 	%f248, %f243, 0f3F800000;
	rcp.approx.ftz.f32 	%f249, %f248;
	add.f32 	%f250, %f247, %f247;
	mul.f32 	%f251, %f250, %f249;
	mul.f32 	%f252, %f251, %f251;
	neg.f32 	%f253, %f251;
	sub.f32 	%f254, %f247, %f251;
	add.f32 	%f255, %f254, %f254;
	fma.rn.f32 	%f256, %f253, %f247, %f255;
	mul.rn.f32 	%f257, %f249, %f256;
	fma.rn.f32 	%f258, %f252, 0f3A2C32E4, 0f3B52E7DB;
	fma.rn.f32 	%f259, %f258, %f252, 0f3C93BB73;
	fma.rn.f32 	%f260, %f259, %f252, 0f3DF6384F;
	mul.rn.f32 	%f261, %f260, %f252;
	fma.rn.f32 	%f262, %f251, 0f3FB8AA3B, %f246;
	mul.f32 	%f263, %f261, 0f40400000;
	sub.f32 	%f264, %f246, %f262;
	fma.rn.f32 	%f265, %f251, 0f3FB8AA3B, %f264;
	fma.rn.f32 	%f266, %f257, 0f3FB8AA3B, %f265;
	fma.rn.f32 	%f267, %f251, 0f32A55E34, %f266;
	fma.rn.f32 	%f268, %f263, %f257, %f267;
	fma.rn.f32 	%f269, %f261, %f251, %f268;
	add.rn.f32 	%f270, %f262, %f269;
	mov.f32 	%f271, 0f40000000;
	mul.rn.f32 	%f272, %f270, %f271;
	cvt.rni.f32.f32 	%f273, %f272;
	sub.f32 	%f274, %f272, %f273;
	neg.f32 	%f275, %f272;
	fma.rn.f32 	%f276, %f270, 0f40000000, %f275;
	neg.f32 	%f277, %f262;
	add.rn.f32 	%f278, %f270, %f277;
	neg.f32 	%f279, %f278;
	add.rn.f32 	%f280, %f269, %f279;
	fma.rn.f32 	%f281, %f280, 0f40000000, %f276;
	add.f32 	%f282, %f274, %f281;
	setp.gt.f32 	%p33, %f273, 0f00000000;
	selp.b32 	%r63, 0, -2097152000, %p33;
	setp.neu.f32 	%p34, %f33, 0f00000000;
	setp.neu.f32 	%p35, %f34, 0f7F800000;
	setp.lt.f32 	%p36, %f272, 0f00000000;
	selp.f32 	%f283, 0f00000000, 0f7F800000, %p36;
	abs.f32 	%f284, %f272;
	setp.gt.f32 	%p37, %f284, 0f43180000;
	cvt.rzi.s32.f32 	%r64, %f273;
	shl.b32 	%r65, %r64, 23;
	sub.s32 	%r66, %r65, %r63;
	mov.b32 	%f285, %r66;
	add.s32 	%r67, %r63, 2130706432;
	mov.b32 	%f286, %r67;
	fma.rn.f32 	%f287, %f282, 0f391FCB8E, 0f3AAF85ED;
	fma.rn.f32 	%f288, %f287, %f282, 0f3C1D9856;
	fma.rn.f32 	%f289, %f288, %f282, 0f3D6357BB;
	fma.rn.f32 	%f290, %f289, %f282, 0f3E75FDEC;
	fma.rn.f32 	%f291, %f290, %f282, 0f3F317218;
	fma.rn.f32 	%f292, %f291, %f282, 0f3F800000;
	mul.f32 	%f293, %f292, %f286;
	mul.f32 	%f294, %f293, %f285;
	selp.f32 	%f329, %f283, %f294, %p37;
	and.pred  	%p38, %p34, %p35;
	@%p38 bra 	$L__BB0_24;
	add.f32 	%f295, %f33, %f33;
	mov.b32 	%r68, %f295;
	and.b32  	%r69, %r68, 2147483647;
	mov.b32 	%f329, %r69;
$L__BB0_24:
	add.f32 	%f297, %f328, %f329;
	sqrt.rn.f32 	%f298, %f297;
	sqrt.rn.f32 	%f299, %f26;
	max.f32 	%f39, %f299, %f298;
	setp.leu.f32 	%p39, %f11, %f39;
	add.s32 	%r74, %r74, 1;
	setp.lt.s32 	%p40, %r74, %r2;
	and.pred  	%p41, %p39, %p40;
	@%p41 bra 	$L__BB0_4;
	setp.leu.f32 	%p42, %f11, 0f00000000;
	@%p42 bra 	$L__BB0_34;
	setp.gt.f32 	%p43, %f11, %f39;
	div.rn.f32 	%f40, %f8, %f11;
	div.rn.f32 	%f41, %f10, %f11;
	@%p43 bra 	$L__BB0_30;
	add.s32 	%r75, %r75, 1;
	mul.wide.s32 	%rd33, %r6, 4;
	add.s64 	%rd34, %rd4, %rd33;
	ld.global.f32 	%f302, [%rd34];
	fma.rn.f32 	%f332, %f63, %f302, %f332;
	setp.leu.f32 	%p46, %f11, %f62;
	@%p46 bra 	$L__BB0_29;
	mul.f32 	%f305, %f60, %f40;
	sub.f32 	%f330, %f330, %f305;
	mul.f32 	%f306, %f60, %f41;
	sub.f32 	%f331, %f331, %f306;
	bra.uni 	$L__BB0_34;
$L__BB0_29:
	setp.lt.f32 	%p47, %f11, %f61;
	fma.rn.f32 	%f303, %f60, %f40, %f330;
	fma.rn.f32 	%f304, %f60, %f41, %f331;
	selp.f32 	%f330, %f303, %f330, %p47;
	selp.f32 	%f331, %f304, %f331, %p47;
	bra.uni 	$L__BB0_34;
$L__BB0_30:
	mul.wide.s32 	%rd29, %r1, 4;
	add.s64 	%rd30, %rd1, %rd29;
	ld.global.u32 	%r70, [%rd30];
	setp.lt.s32 	%p44, %r70, 1;
	@%p44 bra 	$L__BB0_33;
	mul.wide.s32 	%rd31, %r6, 4;
	add.s64 	%rd32, %rd1, %rd31;
	ld.global.u32 	%r71, [%rd32];
	setp.lt.s32 	%p45, %r71, 1;
	@%p45 bra 	$L__BB0_33;
	mul.f32 	%f300, %f59, %f40;
	sub.f32 	%f330, %f330, %f300;
	mul.f32 	%f301, %f59, %f41;
	sub.f32 	%f331, %f331, %f301;
	bra.uni 	$L__BB0_34;
$L__BB0_33:
	fma.rn.f32 	%f330, %f58, %f40, %f330;
	fma.rn.f32 	%f331, %f58, %f41, %f331;
$L__BB0_34:
	add.s32 	%r72, %r72, 1;
	setp.ne.s32 	%p48, %r72, %r2;
	@%p48 bra 	$L__BB0_3;
$L__BB0_35:
	ld.param.f32 	%f322, [_Z4stepiPfPiS0_S0_S0_S0_S_fffffffff_param_16];
	ld.param.f32 	%f321, [_Z4stepiPfPiS0_S0_S0_S0_S_fffffffff_param_8];
	ld.param.u64 	%rd38, [_Z4stepiPfPiS0_S0_S0_S0_S_fffffffff_param_2];
	bar.sync 	0;
	ld.global.f32 	%f307, [%rd6];
	mul.f32 	%f308, %f321, %f330;
	ld.global.f32 	%f309, [%rd5];
	sqrt.rn.f32 	%f310, %f309;
	fma.rn.f32 	%f311, %f308, %f310, %f307;
	st.global.f32 	[%rd6], %f311;
	ld.global.f32 	%f312, [%rd6+4];
	mul.f32 	%f313, %f321, %f331;
	ld.global.f32 	%f314, [%rd5];
	sqrt.rn.f32 	%f315, %f314;
	fma.rn.f32 	%f316, %f313, %f315, %f312;
	st.global.f32 	[%rd6+4], %f316;
	cvta.to.global.u64 	%rd35, %rd38;
	mul.wide.s32 	%rd36, %r1, 4;
	add.s64 	%rd37, %rd35, %rd36;
	st.global.u32 	[%rd37], %r75;
	mul.f32 	%f317, %f322, %f332;
	cvt.f64.f32 	%fd1, %f317;
	cvt.rn.f32.s32 	%f318, %r75;
	mul.f32 	%f319, %f63, %f318;
	cvt.f64.f32 	%fd2, %f319;
	add.f64 	%fd3, %fd2, 0d3FF0000000000000;
	div.rn.f64 	%fd4, %fd1, %fd3;
	cvt.rn.f32.f64 	%f320, %fd4;
	st.global.f32 	[%rd5], %f320;
$L__BB0_36:
	ret;

}


// ===== COMPILED SASS (sm_100) =====

	.target	sm_100

	.elftype	@"ET_EXEC"


//--------------------- .note.nv.tkinfo           --------------------------
	.section	.note.nv.tkinfo,"",@"SHT_NOTE"
	.sectionflags	@"SHF_NOTE_NV_TKINFO"
	.tkinfo
        /*0018*/ 	.word	0x00000002
        /*0030*/ 	.string	""
        /*0030*/ 	.string	"ptxas"
        /*0030*/ 	.string	"Cuda compilation tools, release 13.0, V13.0.88"
        /*0030*/ 	.string	"Build cuda_13.0.r13.0/compiler.36424714_0"
        /*0030*/ 	.string	"-arch sm_100 -m 64 "



//--------------------- .note.nv.cuinfo           --------------------------
	.section	.note.nv.cuinfo,"",@"SHT_NOTE"
	.sectionflags	@"SHF_NOTE_NV_CUINFO"
        /*0018*/ 	.short	0x0002
        /*001a*/ 	.short	0x0064
        /*001c*/ 	.short	0x0082
	.zero		2


//--------------------- .nv.info                  --------------------------
	.section	.nv.info,"",@"SHT_CUDA_INFO"
	.align	4


	//----- nvinfo : EIATTR_REGCOUNT
	.align		4
        /*0000*/ 	.byte	0x04, 0x2f
        /*0002*/ 	.short	(.L_1 - .L_0)
	.align		4
.L_0:
        /*0004*/ 	.word	index@(_Z4stepiPfPiS0_S0_S0_S0_S_fffffffff)
        /*0008*/ 	.word	0x00000025


	//----- nvinfo : EIATTR_FRAME_SIZE
	.align		4
.L_1:
        /*000c*/ 	.byte	0x04, 0x11
        /*000e*/ 	.short	(.L_3 - .L_2)
	.align		4
.L_2:
        /*0010*/ 	.word	index@($__internal_2_$__cuda_sm3x_div_rn_noftz_f32_slowpath)
        /*0014*/ 	.word	0x00000000


	//----- nvinfo : EIATTR_FRAME_SIZE
	.align		4
.L_3:
        /*0018*/ 	.byte	0x04, 0x11
        /*001a*/ 	.short	(.L_5 - .L_4)
	.align		4
.L_4:
        /*001c*/ 	.word	index@($__internal_1_$__cuda_sm20_sqrt_rn_f32_slowpath)
        /*0020*/ 	.word	0x00000000


	//----- nvinfo : EIATTR_FRAME_SIZE
	.align		4
.L_5:
        /*0024*/ 	.byte	0x04, 0x11
        /*0026*/ 	.short	(.L_7 - .L_6)
	.align		4
.L_6:
        /*0028*/ 	.word	index@($__internal_0_$__cuda_sm20_div_rn_f64_full)
        /*002c*/ 	.word	0x00000000


	//----- nvinfo : EIATTR_FRAME_SIZE
	.align		4
.L_7:
        /*0030*/ 	.byte	0x04, 0x11
        /*0032*/ 	.short	(.L_9 - .L_8)
	.align		4
.L_8:
        /*0034*/ 	.word	index@(_Z4stepiPfPiS0_S0_S0_S0_S_fffffffff)
        /*0038*/ 	.word	0x00000000


	//----- nvinfo : EIATTR_MIN_STACK_SIZE
	.align		4
.L_9:
        /*003c*/ 	.byte	0x04, 0x12
        /*003e*/ 	.short	(.L_11 - .L_10)
	.align		4
.L_10:
        /*0040*/ 	.word	index@(_Z4stepiPfPiS0_S0_S0_S0_S_fffffffff)
        /*0044*/ 	.word	0x00000000
.L_11:


//--------------------- .nv.compat                --------------------------
	.section	.nv.compat,"",@"SHT_CUDA_COMPAT_INFO"
	.align	4
        /*0000*/ 	.byte	0x02, 0x09, 0x00, 0x00, 0x02, 0x02, 0x01, 0x00, 0x02, 0x05, 0x05, 0x00, 0x03, 0x07, 0x01, 0x01
        /*0010*/ 	.byte	0x02, 0x03, 0x00, 0x00, 0x02, 0x06, 0x01, 0x00, 0x04, 0x0b, 0x08, 0x00, 0x01, 0x00, 0x00, 0x00
        /*0020*/ 	.byte	0x00, 0x00, 0x00, 0x00


//--------------------- .nv.info._Z4stepiPfPiS0_S0_S0_S0_S_fffffffff --------------------------
	.section	.nv.info._Z4stepiPfPiS0_S0_S0_S0_S_fffffffff,"",@"SHT_CUDA_INFO"
	.sectionflags	@""
	.align	4


	//----- nvinfo : EIATTR_CUDA_API_VERSION
	.align		4
        /*0000*/ 	.byte	0x04, 0x37
        /*0002*/ 	.short	(.L_13 - .L_12)
.L_12:
        /*0004*/ 	.word	0x00000082


	//----- nvinfo : EIATTR_KPARAM_INFO
	.align		4
.L_13:
        /*0008*/ 	.byte	0x04, 0x17
        /*000a*/ 	.short	(.L_15 - .L_14)
.L_14:
        /*000c*/ 	.word	0x00000000
        /*0010*/ 	.short	0x0010
        /*0012*/ 	.short	0x0060
        /*0014*/ 	.byte	0x00, 0xf0, 0x11, 0x00


	//----- nvinfo : EIATTR_KPARAM_INFO
	.align		4
.L_15:
        /*0018*/ 	.byte	0x04, 0x17
        /*001a*/ 	.short	(.L_17 - .L_16)
.L_16:
        /*001c*/ 	.word	0x00000000
        /*0020*/ 	.short	0x000f
        /*0022*/ 	.short	0x005c
        /*0024*/ 	.byte	0x00, 0xf0, 0x11, 0x00


	//----- nvinfo : EIATTR_KPARAM_INFO
	.align		4
.L_17:
        /*0028*/ 	.byte	0x04, 0x17
        /*002a*/ 	.short	(.L_19 - .L_18)
.L_18:
        /*002c*/ 	.word	0x00000000
        /*0030*/ 	.short	0x000e
        /*0032*/ 	.short	0x0058
        /*0034*/ 	.byte	0x00, 0xf0, 0x11, 0x00


	//----- nvinfo : EIATTR_KPARAM_INFO
	.align		4
.L_19:
        /*0038*/ 	.byte	0x04, 0x17
        /*003a*/ 	.short	(.L_21 - .L_20)
.L_20:
        /*003c*/ 	.word	0x00000000
        /*0040*/ 	.short	0x000d
        /*0042*/ 	.short	0x0054
        /*0044*/ 	.byte	0x00, 0xf0, 0x11, 0x00


	//----- nvinfo : EIATTR_KPARAM_INFO
	.align		4
.L_21:
        /*0048*/ 	.byte	0x04, 0x17
        /*004a*/ 	.short	(.L_23 - .L_22)
.L_22:
        /*004c*/ 	.word	0x00000000
        /*0050*/ 	.short	0x000c
        /*0052*/ 	.short	0x0050
        /*0054*/ 	.byte	0x00, 0xf0, 0x11, 0x00


	//----- nvinfo : EIATTR_KPARAM_INFO
	.align		4
.L_23:
        /*0058*/ 	.byte	0x04, 0x17
        /*005a*/ 	.short	(.L_25 - .L_24)
.L_24:
        /*005c*/ 	.word	0x00000000
        /*0060*/ 	.short	0x000b
        /*0062*/ 	.short	0x004c
        /*0064*/ 	.byte	0x00, 0xf0, 0x11, 0x00


	//----- nvinfo : EIATTR_KPARAM_INFO
	.align		4
.L_25:
        /*0068*/ 	.byte	0x04, 0x17
        /*006a*/ 	.short	(.L_27 - .L_26)
.L_26:
        /*006c*/ 	.word	0x00000000
        /*0070*/ 	.short	0x000a
        /*0072*/ 	.short	0x0048
        /*0074*/ 	.byte	0x00, 0xf0, 0x11, 0x00


	//----- nvinfo : EIATTR_KPARAM_INFO
	.align		4
.L_27:
        /*0078*/ 	.byte	0x04, 0x17
        /*007a*/ 	.short	(.L_29 - .L_28)
.L_28:
        /*007c*/ 	.word	0x00000000
        /*0080*/ 	.short	0x0009
        /*0082*/ 	.short	0x0044
        /*0084*/ 	.byte	0x00, 0xf0, 0x11, 0x00


	//----- nvinfo : EIATTR_KPARAM_INFO
	.align		4
.L_29:
        /*0088*/ 	.byte	0x04, 0x17
        /*008a*/ 	.short	(.L_31 - .L_30)
.L_30:
        /*008c*/ 	.word	0x00000000
        /*0090*/ 	.short	0x0008
        /*0092*/ 	.short	0x0040
        /*0094*/ 	.byte	0x00, 0xf0, 0x11, 0x00


	//----- nvinfo : EIATTR_KPARAM_INFO
	.align		4
.L_31:
        /*0098*/ 	.byte	0x04, 0x17
        /*009a*/ 	.short	(.L_33 - .L_32)
.L_32:
        /*009c*/ 	.word	0x00000000
        /*00a0*/ 	.short	0x0007
        /*00a2*/ 	.short	0x0038
        /*00a4*/ 	.byte	0x00, 0xf5, 0x21, 0x00


	//----- nvinfo : EIATTR_KPARAM_INFO
	.align		4
.L_33:
        /*00a8*/ 	.byte	0x04, 0x17
        /*00aa*/ 	.short	(.L_35 - .L_34)
.L_34:
        /*00ac*/ 	.word	0x00000000
        /*00b0*/ 	.short	0x0006
        /*00b2*/ 	.short	0x0030
        /*00b4*/ 	.byte	0x00, 0xf5, 0x21, 0x00


	//----- nvinfo : EIATTR_KPARAM_INFO
	.align		4
.L_35:
        /*00b8*/ 	.byte	0x04, 0x17
        /*00ba*/ 	.short	(.L_37 - .L_36)
.L_36:
        /*00bc*/ 	.word	0x00000000
        /*00c0*/ 	.short	0x0005
        /*00c2*/ 	.short	0x0028
        /*00c4*/ 	.byte	0x00, 0xf5, 0x21, 0x00


	//----- nvinfo : EIATTR_KPARAM_INFO
	.align		4
.L_37:
        /*00c8*/ 	.byte	0x04, 0x17
        /*00ca*/ 	.short	(.L_39 - .L_38)
.L_38:
        /*00cc*/ 	.word	0x00000000
        /*00d0*/ 	.short	0x0004
        /*00d2*/ 	.short	0x0020
        /*00d4*/ 	.byte	0x00, 0xf5, 0x21, 0x00


	//----- nvinfo : EIATTR_KPARAM_INFO
	.align		4
.L_39:
        /*00d8*/ 	.byte	0x04, 0x17
        /*00da*/ 	.short	(.L_41 - .L_40)
.L_40:
        /*00dc*/ 	.word	0x00000000
        /*00e0*/ 	.short	0x0003
        /*00e2*/ 	.short	0x0018
        /*00e4*/ 	.byte	0x00, 0xf5, 0x21, 0x00


	//----- nvinfo : EIATTR_KPARAM_INFO
	.align		4
.L_41:
        /*00e8*/ 	.byte	0x04, 0x17
        /*00ea*/ 	.short	(.L_43 - .L_42)
.L_42:
        /*00ec*/ 	.word	0x00000000
        /*00f0*/ 	.short	0x0002
        /*00f2*/ 	.short	0x0010
        /*00f4*/ 	.byte	0x00, 0xf5, 0x21, 0x00


	//----- nvinfo : EIATTR_KPARAM_INFO
	.align		4
.L_43:
        /*00f8*/ 	.byte	0x04, 0x17
        /*00fa*/ 	.short	(.L_45 - .L_44)
.L_44:
        /*00fc*/ 	.word	0x00000000
        /*0100*/ 	.short	0x0001
        /*0102*/ 	.short	0x0008
        /*0104*/ 	.byte	0x00, 0xf5, 0x21, 0x00


	//----- nvinfo : EIATTR_KPARAM_INFO
	.align		4
.L_45:
        /*0108*/ 	.byte	0x04, 0x17
        /*010a*/ 	.short	(.L_47 - .L_46)
.L_46:
        /*010c*/ 	.word	0x00000000
        /*0110*/ 	.short	0x0000
        /*0112*/ 	.short	0x0000
        /*0114*/ 	.byte	0x00, 0xf0, 0x11, 0x00


	//----- nvinfo : EIATTR_SPARSE_MMA_MASK
	.align		4
.L_47:
        /*0118*/ 	.byte	0x03, 0x50
        /*011a*/ 	.short	0x0000


	//----- nvinfo : EIATTR_MAXREG_COUNT
	.align		4
        /*011c*/ 	.byte	0x03, 0x1b
        /*011e*/ 	.short	0x00ff


	//----- nvinfo : EIATTR_NUM_BARRIERS
	.align		4
        /*0120*/ 	.byte	0x02, 0x4c
        /*0122*/ 	.byte	0x01
	.zero		1


	//----- nvinfo : EIATTR_MERCURY_ISA_VERSION
	.align		4
        /*0124*/ 	.byte	0x03, 0x5f
        /*0126*/ 	.short	0x0101


	//----- nvinfo : EIATTR_VRC_CTA_INIT_COUNT
	.align		4
        /*0128*/ 	.byte	0x02, 0x4a
	.zero		1
	.zero		1


	//----- nvinfo : EIATTR_EXIT_INSTR_OFFSETS
	.align		4
        /*012c*/ 	.byte	0x04, 0x1c
        /*012e*/ 	.short	(.L_49 - .L_48)


	//   ....[0]....
.L_48:
        /*0130*/ 	.word	0x00000060


	//   ....[1]....
        /*0134*/ 	.word	0x00002160


	//----- nvinfo : EIATTR_CRS_STACK_SIZE
	.align		4
.L_49:
        /*0138*/ 	.byte	0x04, 0x1e
        /*013a*/ 	.short	(.L_51 - .L_50)
.L_50:
        /*013c*/ 	.word	0x00000000


	//----- nvinfo : EIATTR_CBANK_PARAM_SIZE
	.align		4
.L_51:
        /*0140*/ 	.byte	0x03, 0x19
        /*0142*/ 	.short	0x0064


	//----- nvinfo : EIATTR_PARAM_CBANK
	.align		4
        /*0144*/ 	.byte	0x04, 0x0a
        /*0146*/ 	.short	(.L_53 - .L_52)
	.align		4
.L_52:
        /*0148*/ 	.word	index@(.nv.constant0._Z4stepiPfPiS0_S0_S0_S0_S_fffffffff)
        /*014c*/ 	.short	0x0380
        /*014e*/ 	.short	0x0064


	//----- nvinfo : EIATTR_SW_WAR
	.align		4
.L_53:
        /*0150*/ 	.byte	0x04, 0x36
        /*0152*/ 	.short	(.L_55 - .L_54)
.L_54:
        /*0154*/ 	.word	0x00000008
.L_55:


//--------------------- .nv.callgraph             --------------------------
	.section	.nv.callgraph,"",@"SHT_CUDA_CALLGRAPH"
	.align	4
	.sectionentsize	8
	.align		4
        /*0000*/ 	.word	0x00000000
	.align		4
        /*0004*/ 	.word	0xffffffff
	.align		4
        /*0008*/ 	.word	0x00000000
	.align		4
        /*000c*/ 	.word	0xfffffffe
	.align		4
        /*0010*/ 	.word	0x00000000
	.align		4
        /*0014*/ 	.word	0xfffffffd
	.align		4
        /*0018*/ 	.word	0x00000000
	.align		4
        /*001c*/ 	.word	0xfffffffc


//--------------------- .text._Z4stepiPfPiS0_S0_S0_S0_S_fffffffff --------------------------
	.section	.text._Z4stepiPfPiS0_S0_S0_S0_S_fffffffff,"ax",@progbits
	.align	128
        .global         _Z4stepiPfPiS0_S0_S0_S0_S_fffffffff
        .type           _Z4stepiPfPiS0_S0_S0_S0_S_fffffffff,@function
        .size           _Z4stepiPfPiS0_S0_S0_S0_S_fffffffff,(.L_x_58 - _Z4stepiPfPiS0_S0_S0_S0_S_fffffffff)
        .other          _Z4stepiPfPiS0_S0_S0_S0_S_fffffffff,@"STO_CUDA_ENTRY STV_DEFAULT"
_Z4stepiPfPiS0_S0_S0_S0_S_fffffffff:
.text._Z4stepiPfPiS0_S0_S0_S0_S_fffffffff:
[----:B------:R-:W-:Y:S01]  /*0000*/  LDC R1, c[0x0][0x37c] ;  /* 0x0000df00ff017b82 */ /* 0x000fe20000000800 */
[----:B------:R-:W0:Y:S01]  /*0010*/  S2R R22, SR_CTAID.X ;  /* 0x0000000000167919 */ /* 0x000e220000002500 */
[----:B------:R-:W1:Y:S01]  /*0020*/  LDCU UR4, c[0x0][0x380] ;  /* 0x00007000ff0477ac */ /* 0x000e620008000800 */
[----:B------:R-:W0:Y:S02]  /*0030*/  S2R R3, SR_TID.X ;  /* 0x0000000000037919 */ /* 0x000e240000002100 */
[----:B0-----:R-:W-:-:S04]  /*0040*/  LEA R22, R22, R3, 0x9 ;  /* 0x0000000316167211 */ /* 0x001fc800078e48ff */
[----:B-1----:R-:W-:-:S13]  /*0050*/  ISETP.GE.AND P0, PT, R22, UR4, PT ;  /* 0x0000000416007c0c */ /* 0x002fda000bf06270 */
[----:B------:R-:W-:Y:S05]  /*0060*/  @P0 EXIT ;  /* 0x000000000000094d */ /* 0x000fea0003800000 */
[----:B------:R-:W0:Y:S01]  /*0070*/  LDC.64 R2, c[0x0][0x3a0] ;  /* 0x0000e800ff027b82 */ /* 0x000e220000000a00 */
[----:B------:R-:W1:Y:S07]  /*0080*/  LDCU.64 UR4, c[0x0][0x358] ;  /* 0x00006b00ff0477ac */ /* 0x000e6e0008000a00 */
[----:B------:R-:W2:Y:S08]  /*0090*/  LDC.64 R6, c[0x0][0x3b8] ;  /* 0x0000ee00ff067b82 */ /* 0x000eb00000000a00 */
[----:B------:R-:W3:Y:S01]  /*00a0*/  LDC.64 R4, c[0x0][0x388] ;  /* 0x0000e200ff047b82 */ /* 0x000ee20000000a00 */
[----:B0-----:R-:W-:-:S05]  /*00b0*/  IMAD.WIDE R2, R22, 0x4, R2 ;  /* 0x0000000416027825 */ /* 0x001fca00078e0202 */
[----:B-1----:R-:W4:Y:S01]  /*00c0*/  LDG.E R21, desc[UR4][R2.64] ;  /* 0x0000000402157981 */ /* 0x002f22000c1e1900 */
[----:B--2---:R-:W-:-:S05]  /*00d0*/  IMAD.WIDE R6, R22, 0x4, R6 ;  /* 0x0000000416067825 */ /* 0x004fca00078e0206 */
[----:B------:R0:W5:Y:S01]  /*00e0*/  LDG.E R20, desc[UR4][R6.64] ;  /* 0x0000000406147981 */ /* 0x000162000c1e1900 */
[----:B------:R-:W-:Y:S01]  /*00f0*/  SHF.L.U32 R9, R22, 0x1, RZ ;  /* 0x0000000116097819 */ /* 0x000fe200000006ff */
[----:B------:R-:W-:Y:S01]  /*0100*/  BSSY.RECONVERGENT B0, `(.L_x_0) ;  /* 0x00001bb000007945 */ /* 0x000fe20003800200 */
[----:B------:R-:W-:Y:S01]  /*0110*/  HFMA2 R12, -RZ, RZ, 0, 0 ;  /* 0x00000000ff0c7431 */ /* 0x000fe200000001ff */
[----:B------:R-:W-:Y:S02]  /*0120*/  CS2R R18, SRZ ;  /* 0x0000000000127805 */ /* 0x000fe4000001ff00 */
[----:B---3--:R-:W-:Y:S01]  /*0130*/  IMAD.WIDE R4, R9, 0x4, R4 ;  /* 0x0000000409047825 */ /* 0x008fe200078e0204 */
[----:B----4-:R-:W-:-:S13]  /*0140*/  ISETP.GE.AND P0, PT, R21, 0x1, PT ;  /* 0x000000011500780c */ /* 0x010fda0003f06270 */
[----:B0-----:R-:W-:Y:S05]  /*0150*/  @!P0 BRA `(.L_x_1) ;  /* 0x0000001800d48947 */ /* 0x001fea0003800000 */
[----:B------:R-:W0:Y:S01]  /*0160*/  LDC.64 R2, c[0x0][0x398] ;  /* 0x0000e600ff027b82 */ /* 0x000e220000000a00 */
[----:B------:R1:W5:Y:S04]  /*0170*/  LDG.E R17, desc[UR4][R4.64] ;  /* 0x0000000404117981 */ /* 0x000368000c1e1900 */
[----:B------:R1:W5:Y:S01]  /*0180*/  LDG.E R16, desc[UR4][R4.64+0x4] ;  /* 0x0000040404107981 */ /* 0x000362000c1e1900 */
[----:B0-----:R-:W-:-:S05]  /*0190*/  IMAD.WIDE R2, R22, 0x4, R2 ;  /* 0x0000000416027825 */ /* 0x001fca00078e0202 */
[----:B------:R1:W5:Y:S01]  /*01a0*/  LDG.E R15, desc[UR4][R2.64] ;  /* 0x00000004020f7981 */ /* 0x000362000c1e1900 */
[----:B------:R-:W-:Y:S02]  /*01b0*/  CS2R R18, SRZ ;  /* 0x0000000000127805 */ /* 0x000fe4000001ff00 */
[----:B------:R-:W-:Y:S02]  /*01c0*/  MOV R14, RZ ;  /* 0x000000ff000e7202 */ /* 0x000fe40000000f00 */
[----:B------:R-:W-:-:S07]  /*01d0*/  MOV R12, RZ ;  /* 0x000000ff000c7202 */ /* 0x000fce0000000f00 */
.L_x_29:
[----:B------:R-:W0:Y:S01]  /*01e0*/  LDC.64 R8, c[0x0][0x3a8] ;  /* 0x0000ea00ff087b82 */ /* 0x000e220000000a00 */
[----:B-1---5:R-:W-:-:S07]  /*01f0*/  IMAD.IADD R3, R15, 0x1, R14 ;  /* 0x000000010f037824 */ /* 0x022fce00078e020e */
[----:B------:R-:W1:Y:S01]  /*0200*/  LDC.64 R10, c[0x0][0x388] ;  /* 0x0000e200ff0a7b82 */ /* 0x000e620000000a00 */
[----:B0-----:R-:W-:-:S05]  /*0210*/  IMAD.WIDE R8, R3, 0x4, R8 ;  /* 0x0000000403087825 */ /* 0x001fca00078e0208 */
[----:B------:R-:W2:Y:S02]  /*0220*/  LDG.E R13, desc[UR4][R8.64] ;  /* 0x00000004080d7981 */ /* 0x000ea4000c1e1900 */
[----:B--2---:R-:W-:-:S05]  /*0230*/  SHF.L.U32 R3, R13, 0x1, RZ ;  /* 0x000000010d037819 */ /* 0x004fca00000006ff */
[----:B-1----:R-:W-:-:S05]  /*0240*/  IMAD.WIDE R10, R3, 0x4, R10 ;  /* 0x00000004030a7825 */ /* 0x002fca00078e020a */
[----:B------:R-:W2:Y:S04]  /*0250*/  LDG.E R25, desc[UR4][R10.64+0x4] ;  /* 0x000004040a197981 */ /* 0x000ea8000c1e1900 */
[----:B------:R-:W3:Y:S01]  /*0260*/  LDG.E R26, desc[UR4][R10.64] ;  /* 0x000000040a1a7981 */ /* 0x000ee2000c1e1900 */
[----:B------:R-:W-:Y:S01]  /*0270*/  IADD3 R14, PT, PT, R14, 0x1, RZ ;  /* 0x000000010e0e7810 */ /* 0x000fe20007ffe0ff */
[----:B------:R-:W-:Y:S03]  /*0280*/  BSSY.RECONVERGENT B1, `(.L_x_2) ;  /* 0x0000013000017945 */ /* 0x000fe60003800200 */
[----:B------:R-:W-:Y:S01]  /*0290*/  ISETP.NE.AND P1, PT, R14, R21, PT ;  /* 0x000000150e00720c */ /* 0x000fe20003f25270 */
[----:B--2---:R-:W-:Y:S01]  /*02a0*/  FADD R0, R16, -R25 ;  /* 0x8000001910007221 */ /* 0x004fe20000000000 */
[----:B---3--:R-:W-:-:S03]  /*02b0*/  FADD R2, R17, -R26 ;  /* 0x8000001a11027221 */ /* 0x008fc60000000000 */
[----:B------:R-:W-:-:S04]  /*02c0*/  FMUL R3, R0, R0 ;  /* 0x0000000000037220 */ /* 0x000fc80000400000 */
[----:B------:R-:W-:-:S04]  /*02d0*/  FFMA R24, R2, R2, R3 ;  /* 0x0000000202187223 */ /* 0x000fc80000000003 */
[----:B------:R0:W1:Y:S01]  /*02e0*/  MUFU.RSQ R9, R24 ;  /* 0x0000001800097308 */ /* 0x0000620000001400 */
[----:B------:R-:W-:-:S04]  /*02f0*/  IADD3 R3, PT, PT, R24, -0xd000000, RZ ;  /* 0xf300000018037810 */ /* 0x000fc80007ffe0ff */
[----:B------:R-:W-:-:S13]  /*0300*/  ISETP.GT.U32.AND P0, PT, R3, 0x727fffff, PT ;  /* 0x727fffff0300780c */ /* 0x000fda0003f04070 */
[----:B01----:R-:W-:Y:S05]  /*0310*/  @!P0 BRA `(.L_x_3) ;  /* 0x0000000000148947 */ /* 0x003fea0003800000 */
[----:B------:R-:W-:Y:S02]  /*0320*/  MOV R3, R24 ;  /* 0x0000001800037202 */ /* 0x000fe40000000f00 */
[----:B------:R-:W-:-:S07]  /*0330*/  MOV R8, 0x350 ;  /* 0x0000035000087802 */ /* 0x000fce0000000f00 */
[----:B------:R-:W-:Y:S05]  /*0340*/  CALL.REL.NOINC `($__internal_1_$__cuda_sm20_sqrt_rn_f32_slowpath) ;  /* 0x0000002000fc7944 */ /* 0x000fea0003c00000 */
[----:B------:R-:W-:Y:S01]  /*0350*/  MOV R23, R3 ;  /* 0x0000000300177202 */ /* 0x000fe20000000f00 */
[----:B------:R-:W-:Y:S06]  /*0360*/  BRA `(.L_x_4) ;  /* 0x0000000000107947 */ /* 0x000fec0003800000 */
.L_x_3:
[----:B------:R-:W-:Y:S01]  /*0370*/  FMUL.FTZ R23, R24, R9 ;  /* 0x0000000918177220 */ /* 0x000fe20000410000 */
[----:B------:R-:W-:-:S03]  /*0380*/  FMUL.FTZ R3, R9, 0.5 ;  /* 0x3f00000009037820 */ /* 0x000fc60000410000 */
[----:B------:R-:W-:-:S04]  /*0390*/  FFMA R8, -R23, R23, R24 ;  /* 0x0000001717087223 */ /* 0x000fc80000000118 */
[----:B------:R-:W-:-:S07]  /*03a0*/  FFMA R23, R8, R3, R23 ;  /* 0x0000000308177223 */ /* 0x000fce0000000017 */
.L_x_4:
[----:B------:R-:W-:Y:S05]  /*03b0*/  BSYNC.RECONVERGENT B1 ;  /* 0x0000000000017941 */ /* 0x000fea0003800200 */
.L_x_2:
[----:B------:R-:W-:Y:S01]  /*03c0*/  BSSY.RECONVERGENT B1, `(.L_x_5) ;  /* 0x000014c000017945 */ /* 0x000fe20003800200 */
[----:B------:R-:W-:-:S07]  /*03d0*/  IMAD.MOV.U32 R24, RZ, RZ, RZ ;  /* 0x000000ffff187224 */ /* 0x000fce00078e00ff */
.L_x_20:
[----:B------:R-:W0:Y:S01]  /*03e0*/  LDC.64 R8, c[0x0][0x3a8] ;  /* 0x0000ea00ff087b82 */ /* 0x000e220000000a00 */
[----:B------:R-:W-:-:S07]  /*03f0*/  IADD3 R3, PT, PT, R15, R24, RZ ;  /* 0x000000180f037210 */ /* 0x000fce0007ffe0ff */
[----:B------:R-:W1:Y:S01]  /*0400*/  LDC.64 R10, c[0x0][0x388] ;  /* 0x0000e200ff0a7b82 */ /* 0x000e620000000a00 */
[----:B0-----:R-:W-:-:S06]  /*0410*/  IMAD.WIDE R8, R3, 0x4, R8 ;  /* 0x0000000403087825 */ /* 0x001fcc00078e0208 */
[----:B------:R-:W2:Y:S02]  /*0420*/  LDG.E R8, desc[UR4][R8.64] ;  /* 0x0000000408087981 */ /* 0x000ea4000c1e1900 */
[----:B--2---:R-:W-:-:S05]  /*0430*/  SHF.L.U32 R3, R8, 0x1, RZ ;  /* 0x0000000108037819 */ /* 0x004fca00000006ff */
[----:B-1----:R-:W-:-:S05]  /*0440*/  IMAD.WIDE R10, R3, 0x4, R10 ;  /* 0x00000004030a7825 */ /* 0x002fca00078e020a */
[----:B------:R-:W2:Y:S04]  /*0450*/  LDG.E R3, desc[UR4][R10.64] ;  /* 0x000000040a037981 */ /* 0x000ea8000c1e1900 */
[----:B------:R-:W3:Y:S01]  /*0460*/  LDG.E R27, desc[UR4][R10.64+0x4] ;  /* 0x000004040a1b7981 */ /* 0x000ee2000c1e1900 */
[----:B------:R-:W-:Y:S01]  /*0470*/  BSSY.RECONVERGENT B2, `(.L_x_6) ;  /* 0x0000049000027945 */ /* 0x000fe20003800200 */
[----:B------:R-:W-:Y:S02]  /*0480*/  HFMA2 R8, -RZ, RZ, 1.875, 0 ;  /* 0x3f800000ff087431 */ /* 0x000fe400000001ff */
[--C-:B--2---:R-:W-:Y:S01]  /*0490*/  FADD R29, R17, -R3.reuse ;  /* 0x80000003111d7221 */ /* 0x104fe20000000000 */
[----:B------:R-:W-:Y:S01]  /*04a0*/  FADD R3, R26, -R3 ;  /* 0x800000031a037221 */ /* 0x000fe20000000000 */
[----:B---3--:R-:W-:-:S03]  /*04b0*/  FADD R28, R16, -R27 ;  /* 0x8000001b101c7221 */ /* 0x008fc60000000000 */
[----:B------:R-:W-:Y:S01]  /*04c0*/  FSETP.NEU.AND P0, PT, R29, 1, PT ;  /* 0x3f8000001d00780b */ /* 0x000fe20003f0d000 */
[----:B------:R-:W-:-:S12]  /*04d0*/  FADD R27, R25, -R27 ;  /* 0x8000001b191b7221 */ /* 0x000fd80000000000 */
[----:B------:R-:W-:Y:S05]  /*04e0*/  @!P0 BRA `(.L_x_7) ;  /* 0x0000000400048947 */ /* 0x000fea0003800000 */
[----:B------:R-:W-:-:S13]  /*04f0*/  FSETP.NAN.AND P0, PT, |R29|, |R29|, PT ;  /* 0x4000001d1d00720b */ /* 0x000fda0003f08200 */
[----:B------:R-:W-:Y:S01]  /*0500*/  @P0 FADD R8, R29, 2 ;  /* 0x400000001d080421 */ /* 0x000fe20000000000 */
[----:B------:R-:W-:Y:S06]  /*0510*/  @P0 BRA `(.L_x_7) ;  /* 0x0000000000f80947 */ /* 0x000fec0003800000 */
[C---:B------:R-:W-:Y:S01]  /*0520*/  FMUL R8, |R29|.reuse, 16777216 ;  /* 0x4b8000001d087820 */ /* 0x040fe20000400200 */
[----:B------:R-:W-:Y:S01]  /*0530*/  FSETP.GEU.AND P0, PT, |R29|, 1.175494350822287508e-38, PT ;  /* 0x008000001d00780b */ /* 0x000fe20003f0e200 */
[----:B------:R-:W-:-:S03]  /*0540*/  IMAD.MOV.U32 R34, RZ, RZ, 0x3a2c32e4 ;  /* 0x3a2c32e4ff227424 */ /* 0x000fc600078e00ff */
[----:B------:R-:W-:Y:S02]  /*0550*/  FSEL R8, R8, |R29|, !P0 ;  /* 0x4000001d08087208 */ /* 0x000fe40004000000 */
[----:B------:R-:W-:Y:S02]  /*0560*/  FSEL R10, RZ, -24, P0 ;  /* 0xc1c00000ff0a7808 */ /* 0x000fe40000000000 */
[----:B------:R-:W-:Y:S02]  /*0570*/  IADD3 R9, PT, PT, R8, -0x3f3504f3, RZ ;  /* 0xc0cafb0d08097810 */ /* 0x000fe40007ffe0ff */
[----:B------:R-:W-:Y:S02]  /*0580*/  FSETP.NEU.AND P0, PT, |R29|, +INF , PT ;  /* 0x7f8000001d00780b */ /* 0x000fe40003f0d200 */
[----:B------:R-:W-:Y:S02]  /*0590*/  LOP3.LUT R11, R9, 0xff800000, RZ, 0xc0, !PT ;  /* 0xff800000090b7812 */ /* 0x000fe400078ec0ff */
[----:B------:R-:W-:-:S02]  /*05a0*/  FSETP.NEU.AND P0, PT, R29, RZ, P0 ;  /* 0x000000ff1d00720b */ /* 0x000fc4000070d000 */
[-C--:B------:R-:W-:Y:S02]  /*05b0*/  IADD3 R9, PT, PT, R8, -R11.reuse, RZ ;  /* 0x8000000b08097210 */ /* 0x080fe40007ffe0ff */
[----:B------:R-:W-:-:S03]  /*05c0*/  I2FP.F32.S32 R11, R11 ;  /* 0x0000000b000b7245 */ /* 0x000fc60000201400 */
[C---:B------:R-:W-:Y:S01]  /*05d0*/  FADD R8, R9.reuse, 1 ;  /* 0x3f80000009087421 */ /* 0x040fe20000000000 */
[----:B------:R-:W-:Y:S01]  /*05e0*/  FADD R32, R9, -1 ;  /* 0xbf80000009207421 */ /* 0x000fe20000000000 */
[----:B------:R-:W-:-:S03]  /*05f0*/  FFMA R30, R11, 1.1920928955078125e-07, R10 ;  /* 0x340000000b1e7823 */ /* 0x000fc6000000000a */
[----:B------:R-:W-:Y:S01]  /*0600*/  FADD R9, R32, R32 ;  /* 0x0000002020097221 */ /* 0x000fe20000000000 */
[----:B------:R-:W0:Y:S01]  /*0610*/  MUFU.RCP R8, R8 ;  /* 0x0000000800087308 */ /* 0x000e220000001000 */
[----:B------:R-:W-:Y:S02]  /*0620*/  @!P0 FADD R29, R29, R29 ;  /* 0x0000001d1d1d8221 */ /* 0x000fe40000000000 */
[----:B0-----:R-:W-:-:S04]  /*0630*/  FMUL R9, R8, R9 ;  /* 0x0000000908097220 */ /* 0x001fc80000400000 */
[----:B------:R-:W-:Y:S01]  /*0640*/  FADD R31, R32, -R9 ;  /* 0x80000009201f7221 */ /* 0x000fe20000000000 */
[CC--:B------:R-:W-:Y:S01]  /*0650*/  FMUL R11, R9.reuse, R9.reuse ;  /* 0x00000009090b7220 */ /* 0x0c0fe20000400000 */
[----:B------:R-:W-:Y:S02]  /*0660*/  FFMA R10, R9, 1.4426950216293334961, R30 ;  /* 0x3fb8aa3b090a7823 */ /* 0x000fe4000000001e */
[----:B------:R-:W-:Y:S02]  /*0670*/  FADD R31, R31, R31 ;  /* 0x0000001f1f1f7221 */ /* 0x000fe40000000000 */
[----:B------:R-:W-:Y:S02]  /*0680*/  FADD R30, R30, -R10 ;  /* 0x8000000a1e1e7221 */ /* 0x000fe40000000000 */
[----:B------:R-:W-:Y:S01]  /*0690*/  FFMA R31, R32, -R9, R31 ;  /* 0x80000009201f7223 */ /* 0x000fe2000000001f */
[----:B------:R-:W-:Y:S01]  /*06a0*/  FFMA R32, R11, R34, 0.0032181653659790754318 ;  /* 0x3b52e7db0b207423 */ /* 0x000fe20000000022 */
[----:B------:R-:W-:-:S02]  /*06b0*/  FFMA R30, R9, 1.4426950216293334961, R30 ;  /* 0x3fb8aa3b091e7823 */ /* 0x000fc4000000001e */
[----:B------:R-:W-:Y:S01]  /*06c0*/  FMUL R31, R8, R31 ;  /* 0x0000001f081f7220 */ /* 0x000fe20000400000 */
[----:B------:R-:W-:-:S03]  /*06d0*/  FFMA R32, R11, R32, 0.018033718690276145935 ;  /* 0x3c93bb730b207423 */ /* 0x000fc60000000020 */
[----:B------:R-:W-:Y:S01]  /*06e0*/  FFMA R30, R31, 1.4426950216293334961, R30 ;  /* 0x3fb8aa3b1f1e7823 */ /* 0x000fe2000000001e */
[----:B------:R-:W-:-:S03]  /*06f0*/  FFMA R32, R11, R32, 0.12022458761930465698 ;  /* 0x3df6384f0b207423 */ /* 0x000fc60000000020 */
[----:B------:R-:W-:Y:S01]  /*0700*/  FFMA R30, R9, 1.9251366722983220825e-08, R30 ;  /* 0x32a55e34091e7823 */ /* 0x000fe2000000001e */
[----:B------:R-:W-:-:S04]  /*0710*/  FMUL R32, R11, R32 ;  /* 0x000000200b207220 */ /* 0x000fc80000400000 */
[----:B------:R-:W-:-:S04]  /*0720*/  FMUL R8, R32, 3 ;  /* 0x4040000020087820 */ /* 0x000fc80000400000 */
[----:B------:R-:W-:-:S04]  /*0730*/  FFMA R31, R31, R8, R30 ;  /* 0x000000081f1f7223 */ /* 0x000fc8000000001e */
[----:B------:R-:W-:-:S04]  /*0740*/  FFMA R31, R9, R32, R31 ;  /* 0x00000020091f7223 */ /* 0x000fc8000000001f */
[----:B------:R-:W-:-:S04]  /*0750*/  FADD R11, R10, R31 ;  /* 0x0000001f0a0b7221 */ /* 0x000fc80000000000 */
[----:B------:R-:W-:Y:S01]  /*0760*/  FMUL R8, R11, 2 ;  /* 0x400000000b087820 */ /* 0x000fe20000400000 */
[----:B------:R-:W-:-:S03]  /*0770*/  FADD R10, -R10, R11 ;  /* 0x0000000b0a0a7221 */ /* 0x000fc60000000100 */
[----:B------:R-:W0:Y:S01]  /*0780*/  FRND R9, R8 ;  /* 0x0000000800097307 */ /* 0x000e220000201000 */
[----:B------:R-:W-:Y:S01]  /*0790*/  FADD R10, R31, -R10 ;  /* 0x8000000a1f0a7221 */ /* 0x000fe20000000000 */
[----:B------:R-:W-:Y:S01]  /*07a0*/  FFMA R11, R11, 2, -R8 ;  /* 0x400000000b0b7823 */ /* 0x000fe20000000808 */
[----:B------:R-:W-:Y:S02]  /*07b0*/  MOV R31, 0x391fcb8e ;  /* 0x391fcb8e001f7802 */ /* 0x000fe40000000f00 */
[----:B------:R-:W-:Y:S01]  /*07c0*/  FSETP.GT.AND P3, PT, |R8|, 152, PT ;  /* 0x431800000800780b */ /* 0x000fe20003f64200 */
[----:B------:R-:W-:Y:S02]  /*07d0*/  FFMA R11, R10, 2, R11 ;  /* 0x400000000a0b7823 */ /* 0x000fe4000000000b */
[----:B------:R-:W1:Y:S01]  /*07e0*/  F2I.NTZ R30, R8 ;  /* 0x00000008001e7305 */ /* 0x000e620000203100 */
[----:B0-----:R-:W-:Y:S01]  /*07f0*/  FADD R10, R8, -R9 ;  /* 0x80000009080a7221 */ /* 0x001fe20000000000 */
[----:B------:R-:W-:-:S03]  /*0800*/  FSETP.GT.AND P2, PT, R9, RZ, PT ;  /* 0x000000ff0900720b */ /* 0x000fc60003f44000 */
[----:B------:R-:W-:Y:S01]  /*0810*/  FADD R10, R10, R11 ;  /* 0x0000000b0a0a7221 */ /* 0x000fe20000000000 */
[----:B------:R-:W-:Y:S02]  /*0820*/  SEL R9, RZ, 0x83000000, P2 ;  /* 0x83000000ff097807 */ /* 0x000fe40001000000 */
[----:B------:R-:W-:Y:S01]  /*0830*/  FSETP.GEU.AND P2, PT, R8, RZ, PT ;  /* 0x000000ff0800720b */ /* 0x000fe20003f4e000 */
[----:B------:R-:W-:Y:S01]  /*0840*/  FFMA R11, R10, R31, 0.0013391353422775864601 ;  /* 0x3aaf85ed0a0b7423 */ /* 0x000fe2000000001f */
[----:B-1----:R-:W-:Y:S02]  /*0850*/  LEA R30, R30, -R9, 0x17 ;  /* 0x800000091e1e7211 */ /* 0x002fe400078eb8ff */
[----:B------:R-:W-:Y:S01]  /*0860*/  FSEL R8, RZ, +INF , !P2 ;  /* 0x7f800000ff087808 */ /* 0x000fe20005000000 */
[----:B------:R-:W-:-:S04]  /*0870*/  FFMA R11, R10, R11, 0.0096188392490148544312 ;  /* 0x3c1d98560a0b7423 */ /* 0x000fc8000000000b */
[----:B------:R-:W-:-:S04]  /*0880*/  FFMA R11, R10, R11, 0.055503588169813156128 ;  /* 0x3d6357bb0a0b7423 */ /* 0x000fc8000000000b */
[----:B------:R-:W-:-:S04]  /*0890*/  FFMA R11, R10, R11, 0.24022644758224487305 ;  /* 0x3e75fdec0a0b7423 */ /* 0x000fc8000000000b */
[----:B------:R-:W-:Y:S01]  /*08a0*/  FFMA R31, R10, R11, 0.69314718246459960938 ;  /* 0x3f3172180a1f7423 */ /* 0x000fe2000000000b */
[----:B------:R-:W-:-:S03]  /*08b0*/  IADD3 R11, PT, PT, R9, 0x7f000000, RZ ;  /* 0x7f000000090b7810 */ /* 0x000fc60007ffe0ff */
[----:B------:R-:W-:-:S04]  /*08c0*/  FFMA R10, R10, R31, 1 ;  /* 0x3f8000000a0a7423 */ /* 0x000fc8000000001f */
[----:B------:R-:W-:-:S04]  /*08d0*/  FMUL R11, R11, R10 ;  /* 0x0000000a0b0b7220 */ /* 0x000fc80000400000 */
[----:B------:R-:W-:Y:S01]  /*08e0*/  @!P3 FMUL R8, R30, R11 ;  /* 0x0000000b1e08b220 */ /* 0x000fe20000400000 */
[----:B------:R-:W-:-:S07]  /*08f0*/  @!P0 LOP3.LUT R8, R29, 0x7fffffff, RZ, 0xc0, !PT ;  /* 0x7fffffff1d088812 */ /* 0x000fce00078ec0ff */
.L_x_7:
[----:B------:R-:W-:Y:S05]  /*0900*/  BSYNC.RECONVERGENT B2 ;  /* 0x0000000000027941 */ /* 0x000fea0003800200 */
.L_x_6:
[----:B------:R-:W-:Y:S01]  /*0910*/  FSETP.NEU.AND P0, PT, R28, 1, PT ;  /* 0x3f8000001c00780b */ /* 0x000fe20003f0d000 */
[----:B------:R-:W-:Y:S01]  /*0920*/  BSSY.RECONVERGENT B2, `(.L_x_8) ;  /* 0x0000046000027945 */ /* 0x000fe20003800200 */
[----:B------:R-:W-:Y:S01]  /*0930*/  HFMA2 R9, -RZ, RZ, 1.875, 0 ;  /* 0x3f800000ff097431 */ /* 0x000fe200000001ff */
[----:B------:R-:W-:Y:S02]  /*0940*/  FSETP.NEU.AND P3, PT, R3, 1, PT ;  /* 0x3f8000000300780b */ /* 0x000fe40003f6d000 */
[----:B------:R-:W-:-:S08]  /*0950*/  FSETP.NEU.AND P2, PT, R27, 1, PT ;  /* 0x3f8000001b00780b */ /* 0x000fd00003f4d000 */
[----:B------:R-:W-:Y:S05]  /*0960*/  @!P0 BRA `(.L_x_9) ;  /* 0x0000000400048947 */ /* 0x000fea0003800000 */
[----:B------:R-:W-:-:S13]  /*0970*/  FSETP.NAN.AND P0, PT, |R28|, |R28|, PT ;  /* 0x4000001c1c00720b */ /* 0x000fda0003f08200 */
[----:B------:R-:W-:Y:S01]  /*0980*/  @P0 FADD R9, R28, 2 ;  /* 0x400000001c090421 */ /* 0x000fe20000000000 */
[----:B------:R-:W-:Y:S06]  /*0990*/  @P0 BRA `(.L_x_9) ;  /* 0x0000000000f80947 */ /* 0x000fec0003800000 */
[C---:B------:R-:W-:Y:S01]  /*09a0*/  FMUL R9, |R28|.reuse, 16777216 ;  /* 0x4b8000001c097820 */ /* 0x040fe20000400200 */
[C---:B------:R-:W-:Y:S02]  /*09b0*/  FSETP.GEU.AND P0, PT, |R28|.reuse, 1.175494350822287508e-38, PT ;  /* 0x008000001c00780b */ /* 0x040fe40003f0e200 */
[----:B------:R-:W-:Y:S02]  /*09c0*/  MOV R32, 0x3a2c32e4 ;  /* 0x3a2c32e400207802 */ /* 0x000fe40000000f00 */
[----:B------:R-:W-:Y:S02]  /*09d0*/  FSEL R9, R9, |R28|, !P0 ;  /* 0x4000001c09097208 */ /* 0x000fe40004000000 */
[----:B------:R-:W-:Y:S02]  /*09e0*/  FSEL R11, RZ, -24, P0 ;  /* 0xc1c00000ff0b7808 */ /* 0x000fe40000000000 */
[----:B------:R-:W-:Y:S02]  /*09f0*/  IADD3 R10, PT, PT, R9, -0x3f3504f3, RZ ;  /* 0xc0cafb0d090a7810 */ /* 0x000fe40007ffe0ff */
[----:B------:R-:W-:-:S02]  /*0a00*/  FSETP.NEU.AND P0, PT, |R28|, +INF , PT ;  /* 0x7f8000001c00780b */ /* 0x000fc40003f0d200 */
[----:B------:R-:W-:Y:S02]  /*0a10*/  LOP3.LUT R30, R10, 0xff800000, RZ, 0xc0, !PT ;  /* 0xff8000000a1e7812 */ /* 0x000fe400078ec0ff */
[----:B------:R-:W-:-:S03]  /*0a20*/  FSETP.NEU.AND P0, PT, R28, RZ, P0 ;  /* 0x000000ff1c00720b */ /* 0x000fc6000070d000 */
[----:B------:R-:W-:Y:S01]  /*0a30*/  IMAD.IADD R10, R9, 0x1, -R30 ;  /* 0x00000001090a7824 */ /* 0x000fe200078e0a1e */
        /* <DEDUP_REMOVED lines=9> */
[----:B------:R-:W-:-:S03]  /*0ad0*/  FFMA R11, R10, 1.4426950216293334961, R31 ;  /* 0x3fb8aa3b0a0b7823 */ /* 0x000fc6000000001f */
[----:B------:R-:W-:Y:S01]  /*0ae0*/  FADD R30, R29, R29 ;  /* 0x0000001d1d1e7221 */ /* 0x000fe20000000000 */
[CC--:B------:R-:W-:Y:S01]  /*0af0*/  FMUL R29, R10.reuse, R10.reuse ;  /* 0x0000000a0a1d7220 */ /* 0x0c0fe20000400000 */
[----:B------:R-:W-:Y:S02]  /*0b00*/  FADD R31, R31, -R11 ;  /* 0x8000000b1f1f7221 */ /* 0x000fe40000000000 */
[----:B------:R-:W-:Y:S01]  /*0b10*/  FFMA R30, R33, -R10, R30 ;  /* 0x8000000a211e7223 */ /* 0x000fe2000000001e */
[----:B------:R-:W-:Y:S01]  /*0b20*/  FFMA R32, R29, R32, 0.0032181653659790754318 ;  /* 0x3b52e7db1d207423 */ /* 0x000fe20000000020 */
[----:B------:R-:W-:Y:S02]  /*0b30*/  FFMA R31, R10, 1.4426950216293334961, R31 ;  /* 0x3fb8aa3b0a1f7823 */ /* 0x000fe4000000001f */
        /* <DEDUP_REMOVED lines=15> */
[----:B------:R-:W-:Y:S01]  /*0c30*/  HFMA2 R30, -RZ, RZ, 0.64013671875, -15.109375 ;  /* 0x391fcb8eff1e7431 */ /* 0x000fe200000001ff */
[----:B------:R-:W-:Y:S02]  /*0c40*/  FSETP.GT.AND P5, PT, |R9|, 152, PT ;  /* 0x431800000900780b */ /* 0x000fe40003fa4200 */
        /* <DEDUP_REMOVED lines=19> */
.L_x_9:
[----:B------:R-:W-:Y:S05]  /*0d80*/  BSYNC.RECONVERGENT B2 ;  /* 0x0000000000027941 */ /* 0x000fea0003800200 */
.L_x_8:
[----:B------:R-:W-:Y:S01]  /*0d90*/  BSSY.RECONVERGENT B2, `(.L_x_10) ;  /* 0x0000045000027945 */ /* 0x000fe20003800200 */
[----:B------:R-:W-:Y:S01]  /*0da0*/  MOV R10, 0x3f800000 ;  /* 0x3f800000000a7802 */ /* 0x000fe20000000f00 */
[----:B------:R-:W-:Y:S02]  /*0db0*/  IMAD.MOV.U32 R11, RZ, RZ, 0x3f800000 ;  /* 0x3f800000ff0b7424 */ /* 0x000fe400078e00ff */
[----:B------:R-:W-:Y:S05]  /*0dc0*/  @!P3 BRA `(.L_x_11) ;  /* 0x000000040004b947 */ /* 0x000fea0003800000 */
[----:B------:R-:W-:-:S13]  /*0dd0*/  FSETP.NAN.AND P0, PT, |R3|, |R3|, PT ;  /* 0x400000030300720b */ /* 0x000fda0003f08200 */
[----:B------:R-:W-:Y:S01]  /*0de0*/  @P0 FADD R11, R3, 2 ;  /* 0x40000000030b0421 */ /* 0x000fe20000000000 */
[----:B------:R-:W-:Y:S06]  /*0df0*/  @P0 BRA `(.L_x_11) ;  /* 0x0000000000f80947 */ /* 0x000fec0003800000 */
[C---:B------:R-:W-:Y:S01]  /*0e00*/  FMUL R28, |R3|.reuse, 16777216 ;  /* 0x4b800000031c7820 */ /* 0x040fe20000400200 */
[----:B------:R-:W-:-:S04]  /*0e10*/  FSETP.GEU.AND P0, PT, |R3|, 1.175494350822287508e-38, PT ;  /* 0x008000000300780b */ /* 0x000fc80003f0e200 */
        /* <DEDUP_REMOVED lines=16> */
[----:B------:R-:W-:-:S03]  /*0f20*/  FMUL R30, R28, R28 ;  /* 0x0000001c1c1e7220 */ /* 0x000fc60000400000 */
[----:B------:R-:W-:-:S04]  /*0f30*/  FADD R32, R32, R32 ;  /* 0x0000002020207221 */ /* 0x000fc80000000000 */
[----:B------:R-:W-:Y:S01]  /*0f40*/  FFMA R32, R33, -R28, R32 ;  /* 0x8000001c21207223 */ /* 0x000fe20000000020 */
[----:B------:R-:W-:-:S03]  /*0f50*/  HFMA2 R33, -RZ, RZ, 0.771484375, 0.21533203125 ;  /* 0x3a2c32e4ff217431 */ /* 0x000fc600000001ff */
[----:B------:R-:W-:Y:S01]  /*0f60*/  FMUL R29, R11, R32 ;  /* 0x000000200b1d7220 */ /* 0x000fe20000400000 */
[----:B------:R-:W-:-:S04]  /*0f70*/  FFMA R11, R28, 1.4426950216293334961, R31 ;  /* 0x3fb8aa3b1c0b7823 */ /* 0x000fc8000000001f */
[----:B------:R-:W-:Y:S01]  /*0f80*/  FADD R31, R31, -R11 ;  /* 0x8000000b1f1f7221 */ /* 0x000fe20000000000 */
[----:B------:R-:W-:-:S03]  /*0f90*/  FFMA R33, R30, R33, 0.0032181653659790754318 ;  /* 0x3b52e7db1e217423 */ /* 0x000fc60000000021 */
[----:B------:R-:W-:Y:S01]  /*0fa0*/  FFMA R32, R28, 1.4426950216293334961, R31 ;  /* 0x3fb8aa3b1c207823 */ /* 0x000fe2000000001f */
[----:B------:R-:W-:-:S03]  /*0fb0*/  FFMA R33, R30, R33, 0.018033718690276145935 ;  /* 0x3c93bb731e217423 */ /* 0x000fc60000000021 */
[----:B------:R-:W-:Y:S01]  /*0fc0*/  FFMA R31, R29, 1.4426950216293334961, R32 ;  /* 0x3fb8aa3b1d1f7823 */ /* 0x000fe20000000020 */
[----:B------:R-:W-:Y:S01]  /*0fd0*/  MOV R32, 0x391fcb8e ;  /* 0x391fcb8e00207802 */ /* 0x000fe20000000f00 */
[----:B------:R-:W-:Y:S02]  /*0fe0*/  FFMA R33, R30, R33, 0.12022458761930465698 ;  /* 0x3df6384f1e217423 */ /* 0x000fe40000000021 */
[----:B------:R-:W-:Y:S02]  /*0ff0*/  FFMA R31, R28, 1.9251366722983220825e-08, R31 ;  /* 0x32a55e341c1f7823 */ /* 0x000fe4000000001f */
        /* <DEDUP_REMOVED lines=10> */
[----:B------:R-:W-:-:S03]  /*10a0*/  FSETP.GT.AND P4, PT, |R28|, 152, PT ;  /* 0x431800001c00780b */ /* 0x000fc60003f84200 */
[----:B------:R-:W-:Y:S01]  /*10b0*/  FFMA R30, R30, 2, R31 ;  /* 0x400000001e1e7823 */ /* 0x000fe2000000001f */
[----:B0-----:R-:W-:Y:S01]  /*10c0*/  FADD R11, R28, -R29 ;  /* 0x8000001d1c0b7221 */ /* 0x001fe20000000000 */
[----:B------:R-:W-:-:S03]  /*10d0*/  FSETP.GT.AND P3, PT, R29, RZ, PT ;  /* 0x000000ff1d00720b */ /* 0x000fc60003f64000 */
[----:B------:R-:W-:Y:S01]  /*10e0*/  FADD R11, R11, R30 ;  /* 0x0000001e0b0b7221 */ /* 0x000fe20000000000 */
[----:B------:R-:W-:Y:S02]  /*10f0*/  SEL R29, RZ, 0x83000000, P3 ;  /* 0x83000000ff1d7807 */ /* 0x000fe40001800000 */
[----:B------:R-:W-:Y:S01]  /*1100*/  FSETP.GEU.AND P3, PT, R28, RZ, PT ;  /* 0x000000ff1c00720b */ /* 0x000fe20003f6e000 */
[----:B------:R-:W-:Y:S01]  /*1110*/  FFMA R30, R11, R32, 0.0013391353422775864601 ;  /* 0x3aaf85ed0b1e7423 */ /* 0x000fe20000000020 */
[----:B------:R-:W-:-:S03]  /*1120*/  IADD3 R31, PT, PT, R29, 0x7f000000, RZ ;  /* 0x7f0000001d1f7810 */ /* 0x000fc60007ffe0ff */
[C---:B------:R-:W-:Y:S02]  /*1130*/  FFMA R32, R11.reuse, R30, 0.0096188392490148544312 ;  /* 0x3c1d98560b207423 */ /* 0x040fe4000000001e */
[----:B------:R-:W0:Y:S02]  /*1140*/  F2I.NTZ R30, R28 ;  /* 0x0000001c001e7305 */ /* 0x000e240000203100 */
[----:B------:R-:W-:-:S04]  /*1150*/  FFMA R32, R11, R32, 0.055503588169813156128 ;  /* 0x3d6357bb0b207423 */ /* 0x000fc80000000020 */
[----:B------:R-:W-:-:S04]  /*1160*/  FFMA R32, R11, R32, 0.24022644758224487305 ;  /* 0x3e75fdec0b207423 */ /* 0x000fc80000000020 */
[----:B------:R-:W-:-:S04]  /*1170*/  FFMA R32, R11, R32, 0.69314718246459960938 ;  /* 0x3f3172180b207423 */ /* 0x000fc80000000020 */
[----:B------:R-:W-:Y:S01]  /*1180*/  FFMA R32, R11, R32, 1 ;  /* 0x3f8000000b207423 */ /* 0x000fe20000000020 */
[----:B0-----:R-:W-:Y:S01]  /*1190*/  IMAD R30, R30, 0x800000, -R29 ;  /* 0x008000001e1e7824 */ /* 0x001fe200078e0a1d */
[----:B------:R-:W-:Y:S02]  /*11a0*/  FSEL R11, RZ, +INF , !P3 ;  /* 0x7f800000ff0b7808 */ /* 0x000fe40005800000 */
[----:B------:R-:W-:-:S04]  /*11b0*/  FMUL R31, R31, R32 ;  /* 0x000000201f1f7220 */ /* 0x000fc80000400000 */
[----:B------:R-:W-:Y:S01]  /*11c0*/  @!P4 FMUL R11, R30, R31 ;  /* 0x0000001f1e0bc220 */ /* 0x000fe20000400000 */
[----:B------:R-:W-:-:S07]  /*11d0*/  @!P0 LOP3.LUT R11, R3, 0x7fffffff, RZ, 0xc0, !PT ;  /* 0x7fffffff030b8812 */ /* 0x000fce00078ec0ff */
.L_x_11:
[----:B------:R-:W-:Y:S05]  /*11e0*/  BSYNC.RECONVERGENT B2 ;  /* 0x0000000000027941 */ /* 0x000fea0003800200 */
.L_x_10:
[----:B------:R-:W-:Y:S04]  /*11f0*/  BSSY.RECONVERGENT B2, `(.L_x_12) ;  /* 0x0000043000027945 */ /* 0x000fe80003800200 */
[----:B------:R-:W-:Y:S05]  /*1200*/  @!P2 BRA `(.L_x_13) ;  /* 0x000000040004a947 */ /* 0x000fea0003800000 */
[----:B------:R-:W-:-:S13]  /*1210*/  FSETP.NAN.AND P0, PT, |R27|, |R27|, PT ;  /* 0x4000001b1b00720b */ /* 0x000fda0003f08200 */
[----:B------:R-:W-:Y:S01]  /*1220*/  @P0 FADD R10, R27, 2 ;  /* 0x400000001b0a0421 */ /* 0x000fe20000000000 */
[----:B------:R-:W-:Y:S06]  /*1230*/  @P0 BRA `(.L_x_13) ;  /* 0x0000000000f80947 */ /* 0x000fec0003800000 */
[C---:B------:R-:W-:Y:S01]  /*1240*/  FMUL R10, |R27|.reuse, 16777216 ;  /* 0x4b8000001b0a7820 */ /* 0x040fe20000400200 */
[----:B------:R-:W-:Y:S01]  /*1250*/  FSETP.GEU.AND P0, PT, |R27|, 1.175494350822287508e-38, PT ;  /* 0x008000001b00780b */ /* 0x000fe20003f0e200 */
[----:B------:R-:W-:-:S03]  /*1260*/  HFMA2 R32, -RZ, RZ, 0.771484375, 0.21533203125 ;  /* 0x3a2c32e4ff207431 */ /* 0x000fc600000001ff */
        /* <DEDUP_REMOVED lines=16> */
[C---:B------:R-:W-:Y:S01]  /*1370*/  FMUL R29, R10.reuse, R10 ;  /* 0x0000000a0a1d7220 */ /* 0x040fe20000400000 */
[----:B------:R-:W-:Y:S02]  /*1380*/  FFMA R28, R10, 1.4426950216293334961, R31 ;  /* 0x3fb8aa3b0a1c7823 */ /* 0x000fe4000000001f */
[----:B------:R-:W-:Y:S01]  /*1390*/  FADD R30, R30, R30 ;  /* 0x0000001e1e1e7221 */ /* 0x000fe20000000000 */
[----:B------:R-:W-:Y:S01]  /*13a0*/  FFMA R32, R29, R32, 0.0032181653659790754318 ;  /* 0x3b52e7db1d207423 */ /* 0x000fe20000000020 */
[----:B------:R-:W-:Y:S02]  /*13b0*/  FADD R31, R31, -R28 ;  /* 0x8000001c1f1f7221 */ /* 0x000fe40000000000 */
[----:B------:R-:W-:Y:S01]  /*13c0*/  FFMA R30, R33, -R10, R30 ;  /* 0x8000000a211e7223 */ /* 0x000fe2000000001e */
[----:B------:R-:W-:Y:S01]  /*13d0*/  FFMA R32, R29, R32, 0.018033718690276145935 ;  /* 0x3c93bb731d207423 */ /* 0x000fe20000000020 */
[----:B------:R-:W-:-:S02]  /*13e0*/  FFMA R31, R10, 1.4426950216293334961, R31 ;  /* 0x3fb8aa3b0a1f7823 */ /* 0x000fc4000000001f */
[----:B------:R-:W-:Y:S01]  /*13f0*/  FMUL R30, R3, R30 ;  /* 0x0000001e031e7220 */ /* 0x000fe20000400000 */
[----:B------:R-:W-:-:S03]  /*1400*/  FFMA R32, R29, R32, 0.12022458761930465698 ;  /* 0x3df6384f1d207423 */ /* 0x000fc60000000020 */
[----:B------:R-:W-:Y:S01]  /*1410*/  FFMA R31, R30, 1.4426950216293334961, R31 ;  /* 0x3fb8aa3b1e1f7823 */ /* 0x000fe2000000001f */
[----:B------:R-:W-:-:S03]  /*1420*/  FMUL R29, R29, R32 ;  /* 0x000000201d1d7220 */ /* 0x000fc60000400000 */
[----:B------:R-:W-:Y:S01]  /*1430*/  FFMA R31, R10, 1.9251366722983220825e-08, R31 ;  /* 0x32a55e340a1f7823 */ /* 0x000fe2000000001f */
[----:B------:R-:W-:-:S04]  /*1440*/  FMUL R3, R29, 3 ;  /* 0x404000001d037820 */ /* 0x000fc80000400000 */
[----:B------:R-:W-:Y:S01]  /*1450*/  FFMA R30, R30, R3, R31 ;  /* 0x000000031e1e7223 */ /* 0x000fe2000000001f */
[----:B------:R-:W-:-:S03]  /*1460*/  MOV R31, 0x391fcb8e ;  /* 0x391fcb8e001f7802 */ /* 0x000fc60000000f00 */
        /* <DEDUP_REMOVED lines=27> */
.L_x_13:
[----:B------:R-:W-:Y:S05]  /*1620*/  BSYNC.RECONVERGENT B2 ;  /* 0x0000000000027941 */ /* 0x000fea0003800200 */
.L_x_12:
[----:B------:R-:W-:Y:S01]  /*1630*/  FADD R28, R10, R11 ;  /* 0x0000000b0a1c7221 */ /* 0x000fe20000000000 */
[----:B------:R-:W-:Y:S03]  /*1640*/  BSSY.RECONVERGENT B2, `(.L_x_14) ;  /* 0x000000f000027945 */ /* 0x000fe60003800200 */
[----:B------:R0:W1:Y:S01]  /*1650*/  MUFU.RSQ R3, R28 ;  /* 0x0000001c00037308 */ /* 0x0000620000001400 */
[----:B------:R-:W-:-:S04]  /*1660*/  IADD3 R10, PT, PT, R28, -0xd000000, RZ ;  /* 0xf30000001c0a7810 */ /* 0x000fc80007ffe0ff */
[----:B------:R-:W-:Y:S01]  /*1670*/  ISETP.GT.U32.AND P0, PT, R10, 0x727fffff, PT ;  /* 0x727fffff0a00780c */ /* 0x000fe20003f04070 */
[----:B------:R-:W-:-:S12]  /*1680*/  FADD R10, R9, R8 ;  /* 0x00000008090a7221 */ /* 0x000fd80000000000 */
[----:B01----:R-:W-:Y:S05]  /*1690*/  @!P0 BRA `(.L_x_15) ;  /* 0x0000000000148947 */ /* 0x003fea0003800000 */
[----:B------:R-:W-:Y:S02]  /*16a0*/  MOV R3, R28 ;  /* 0x0000001c00037202 */ /* 0x000fe40000000f00 */
[----:B------:R-:W-:-:S07]  /*16b0*/  MOV R8, 0x16d0 ;  /* 0x000016d000087802 */ /* 0x000fce0000000f00 */
[----:B------:R-:W-:Y:S05]  /*16c0*/  CALL.REL.NOINC `($__internal_1_$__cuda_sm20_sqrt_rn_f32_slowpath) ;  /* 0x00000010001c7944 */ /* 0x000fea0003c00000 */
[----:B------:R-:W-:Y:S01]  /*16d0*/  MOV R11, R3 ;  /* 0x00000003000b7202 */ /* 0x000fe20000000f00 */
[----:B------:R-:W-:Y:S06]  /*16e0*/  BRA `(.L_x_16) ;  /* 0x0000000000107947 */ /* 0x000fec0003800000 */
.L_x_15:
[----:B------:R-:W-:Y:S01]  /*16f0*/  FMUL.FTZ R11, R28, R3 ;  /* 0x000000031c0b7220 */ /* 0x000fe20000410000 */
[----:B------:R-:W-:-:S03]  /*1700*/  FMUL.FTZ R3, R3, 0.5 ;  /* 0x3f00000003037820 */ /* 0x000fc60000410000 */
[----:B------:R-:W-:-:S04]  /*1710*/  FFMA R8, -R11, R11, R28 ;  /* 0x0000000b0b087223 */ /* 0x000fc8000000011c */
[----:B------:R-:W-:-:S07]  /*1720*/  FFMA R11, R8, R3, R11 ;  /* 0x00000003080b7223 */ /* 0x000fce000000000b */
.L_x_16:
[----:B------:R-:W-:Y:S05]  /*1730*/  BSYNC.RECONVERGENT B2 ;  /* 0x0000000000027941 */ /* 0x000fea0003800200 */
.L_x_14:
[----:B------:R-:W-:Y:S01]  /*1740*/  IADD3 R3, PT, PT, R10, -0xd000000, RZ ;  /* 0xf30000000a037810 */ /* 0x000fe20007ffe0ff */
[----:B------:R0:W1:Y:S01]  /*1750*/  MUFU.RSQ R9, R10 ;  /* 0x0000000a00097308 */ /* 0x0000620000001400 */
[----:B------:R-:W-:Y:S02]  /*1760*/  BSSY.RECONVERGENT B2, `(.L_x_17) ;  /* 0x000000c000027945 */ /* 0x000fe40003800200 */
[----:B------:R-:W-:-:S13]  /*1770*/  ISETP.GT.U32.AND P0, PT, R3, 0x727fffff, PT ;  /* 0x727fffff0300780c */ /* 0x000fda0003f04070 */
[----:B0-----:R-:W-:Y:S05]  /*1780*/  @!P0 BRA `(.L_x_18) ;  /* 0x0000000000148947 */ /* 0x001fea0003800000 */
[----:B------:R-:W-:Y:S02]  /*1790*/  MOV R3, R10 ;  /* 0x0000000a00037202 */ /* 0x000fe40000000f00 */
[----:B------:R-:W-:-:S07]  /*17a0*/  MOV R8, 0x17c0 ;  /* 0x000017c000087802 */ /* 0x000fce0000000f00 */
[----:B-1----:R-:W-:Y:S05]  /*17b0*/  CALL.REL.NOINC `($__internal_1_$__cuda_sm20_sqrt_rn_f32_slowpath) ;  /* 0x0000000c00e07944 */ /* 0x002fea0003c00000 */
[----:B------:R-:W-:Y:S01]  /*17c0*/  IMAD.MOV.U32 R8, RZ, RZ, R3 ;  /* 0x000000ffff087224 */ /* 0x000fe200078e0003 */
[----:B------:R-:W-:Y:S06]  /*17d0*/  BRA `(.L_x_19) ;  /* 0x0000000000107947 */ /* 0x000fec0003800000 */
.L_x_18:
[----:B-1----:R-:W-:Y:S01]  /*17e0*/  FMUL.FTZ R3, R10, R9 ;  /* 0x000000090a037220 */ /* 0x002fe20000410000 */
[----:B------:R-:W-:-:S03]  /*17f0*/  FMUL.FTZ R9, R9, 0.5 ;  /* 0x3f00000009097820 */ /* 0x000fc60000410000 */
[----:B------:R-:W-:-:S04]  /*1800*/  FFMA R8, -R3, R3, R10 ;  /* 0x0000000303087223 */ /* 0x000fc8000000010a */
[----:B------:R-:W-:-:S07]  /*1810*/  FFMA R8, R8, R9, R3 ;  /* 0x0000000908087223 */ /* 0x000fce0000000003 */
.L_x_19:
[----:B------:R-:W-:Y:S05]  /*1820*/  BSYNC.RECONVERGENT B2 ;  /* 0x0000000000027941 */ /* 0x000fea0003800200 */
.L_x_17:
[----:B------:R-:W-:Y:S02]  /*1830*/  FMNMX R8, R8, R11, !PT ;  /* 0x0000000b08087209 */ /* 0x000fe40007800000 */
[----:B------:R-:W-:Y:S02]  /*1840*/  IADD3 R24, PT, PT, R24, 0x1, RZ ;  /* 0x0000000118187810 */ /* 0x000fe40007ffe0ff */
[----:B------:R-:W-:Y:S02]  /*1850*/  FSETP.GT.AND P2, PT, R23, R8, PT ;  /* 0x000000081700720b */ /* 0x000fe40003f44000 */
[----:B------:R-:W-:-:S13]  /*1860*/  ISETP.LT.AND P0, PT, R24, R21, PT ;  /* 0x000000151800720c */ /* 0x000fda0003f01270 */
[----:B------:R-:W-:Y:S05]  /*1870*/  @!P2 BRA P0, `(.L_x_20) ;  /* 0xffffffe800d8a947 */ /* 0x000fea000003ffff */
[----:B------:R-:W-:Y:S05]  /*1880*/  BSYNC.RECONVERGENT B1 ;  /* 0x0000000000017941 */ /* 0x000fea0003800200 */
.L_x_5:
[----:B------:R-:W-:Y:S01]  /*1890*/  FSETP.GT.AND P0, PT, R23, RZ, PT ;  /* 0x000000ff1700720b */ /* 0x000fe20003f04000 */
[----:B------:R-:W-:-:S12]  /*18a0*/  BSSY.RECONVERGENT B1, `(.L_x_21) ;  /* 0x000003f000017945 */ /* 0x000fd80003800200 */
[----:B------:R-:W-:Y:S05]  /*18b0*/  @!P0 BRA `(.L_x_22) ;  /* 0x0000000000f48947 */ /* 0x000fea0003800000 */
[----:B------:R-:W0:Y:S01]  /*18c0*/  MUFU.RCP R8, R23 ;  /* 0x0000001700087308 */ /* 0x000e220000001000 */
[----:B------:R-:W-:Y:S07]  /*18d0*/  BSSY.RECONVERGENT B2, `(.L_x_23) ;  /* 0x000000c000027945 */ /* 0x000fee0003800200 */
[----:B------:R-:W1:Y:S01]  /*18e0*/  FCHK P0, R2, R23 ;  /* 0x0000001702007302 */ /* 0x000e620000000000 */
[----:B0-----:R-:W-:-:S04]  /*18f0*/  FFMA R3, R8, -R23, 1 ;  /* 0x3f80000008037423 */ /* 0x001fc80000000817 */
[----:B------:R-:W-:-:S04]  /*1900*/  FFMA R3, R8, R3, R8 ;  /* 0x0000000308037223 */ /* 0x000fc80000000008 */
[----:B------:R-:W-:-:S04]  /*1910*/  FFMA R8, R2, R3, RZ ;  /* 0x0000000302087223 */ /* 0x000fc800000000ff */
[----:B------:R-:W-:-:S04]  /*1920*/  FFMA R9, R8, -R23, R2 ;  /* 0x8000001708097223 */ /* 0x000fc80000000002 */
[----:B------:R-:W-:Y:S01]  /*1930*/  FFMA R8, R3, R9, R8 ;  /* 0x0000000903087223 */ /* 0x000fe20000000008 */
[----:B-1----:R-:W-:Y:S06]  /*1940*/  @!P0 BRA `(.L_x_24) ;  /* 0x0000000000108947 */ /* 0x002fec0003800000 */
[----:B------:R-:W-:Y:S02]  /*1950*/  MOV R3, R23 ;  /* 0x0000001700037202 */ /* 0x000fe40000000f00 */
[----:B------:R-:W-:-:S07]  /*1960*/  MOV R10, 0x1980 ;  /* 0x00001980000a7802 */ /* 0x000fce0000000f00 */
[----:B------:R-:W-:Y:S05]  /*1970*/  CALL.REL.NOINC `($__internal_2_$__cuda_sm3x_div_rn_noftz_f32_slowpath) ;  /* 0x0000000c00c87944 */ /* 0x000fea0003c00000 */
[----:B------:R-:W-:-:S07]  /*1980*/  MOV R8, R2 ;  /* 0x0000000200087202 */ /* 0x000fce0000000f00 */
.L_x_24:
[----:B------:R-:W-:Y:S05]  /*1990*/  BSYNC.RECONVERGENT B2 ;  /* 0x0000000000027941 */ /* 0x000fea0003800200 */
.L_x_23:
        /* <DEDUP_REMOVED lines=10> */
[----:B------:R-:W-:Y:S02]  /*1a40*/  MOV R3, R23 ;  /* 0x0000001700037202 */ /* 0x000fe40000000f00 */
[----:B------:R-:W-:-:S07]  /*1a50*/  MOV R10, 0x1a70 ;  /* 0x00001a70000a7802 */ /* 0x000fce0000000f00 */
[----:B------:R-:W-:Y:S05]  /*1a60*/  CALL.REL.NOINC `($__internal_2_$__cuda_sm3x_div_rn_noftz_f32_slowpath) ;  /* 0x0000000c008c7944 */ /* 0x000fea0003c00000 */
[----:B------:R-:W-:-:S07]  /*1a70*/  IMAD.MOV.U32 R9, RZ, RZ, R2 ;  /* 0x000000ffff097224 */ /* 0x000fce00078e0002 */
.L_x_26:
[----:B------:R-:W-:Y:S05]  /*1a80*/  BSYNC.RECONVERGENT B2 ;  /* 0x0000000000027941 */ /* 0x000fea0003800200 */
.L_x_25:
[----:B------:R-:W-:Y:S05]  /*1a90*/  @P2 BRA `(.L_x_27) ;  /* 0x0000000000402947 */ /* 0x000fea0003800000 */
[----:B------:R-:W0:Y:S01]  /*1aa0*/  LDC.64 R2, c[0x0][0x3b8] ;  /* 0x0000ee00ff027b82 */ /* 0x000e220000000a00 */
[----:B------:R-:W1:Y:S01]  /*1ab0*/  LDCU UR6, c[0x0][0x3d4] ;  /* 0x00007a80ff0677ac */ /* 0x000e620008000800 */
[----:B------:R-:W2:Y:S01]  /*1ac0*/  LDCU UR7, c[0x0][0x3cc] ;  /* 0x00007980ff0777ac */ /* 0x000ea20008000800 */
[----:B0-----:R-:W-:-:S06]  /*1ad0*/  IMAD.WIDE R2, R13, 0x4, R2 ;  /* 0x000000040d027825 */ /* 0x001fcc00078e0202 */
[----:B------:R-:W3:Y:S01]  /*1ae0*/  LDG.E R3, desc[UR4][R2.64] ;  /* 0x0000000402037981 */ /* 0x000ee2000c1e1900 */
[----:B-1----:R-:W-:Y:S01]  /*1af0*/  FSETP.GT.AND P0, PT, R23, UR6, PT ;  /* 0x0000000617007c0b */ /* 0x002fe2000bf04000 */
[----:B------:R-:W3:Y:S01]  /*1b00*/  LDCU UR6, c[0x0][0x3dc] ;  /* 0x00007b80ff0677ac */ /* 0x000ee20008000800 */
[----:B------:R-:W-:-:S11]  /*1b10*/  IADD3 R12, PT, PT, R12, 0x1, RZ ;  /* 0x000000010c0c7810 */ /* 0x000fd60007ffe0ff */
[----:B------:R-:W0:Y:S01]  /*1b20*/  @!P0 LDC R0, c[0x0][0x3d0] ;  /* 0x0000f400ff008b82 */ /* 0x000e220000000800 */
[----:B--2---:R-:W-:Y:S01]  /*1b30*/  @P0 FFMA R19, -R8, UR7, R19 ;  /* 0x0000000708130c23 */ /* 0x004fe20008000113 */
[----:B------:R-:W-:Y:S01]  /*1b40*/  @P0 FFMA R18, -R9, UR7, R18 ;  /* 0x0000000709120c23 */ /* 0x000fe20008000112 */
[----:B0-----:R-:W-:-:S13]  /*1b50*/  FSETP.GEU.OR P2, PT, R23, R0, P0 ;  /* 0x000000001700720b */ /* 0x001fda000074e400 */
[----:B------:R-:W-:Y:S01]  /*1b60*/  @!P2 FFMA R19, R8, UR7, R19 ;  /* 0x000000070813ac23 */ /* 0x000fe20008000013 */
[----:B------:R-:W-:Y:S01]  /*1b70*/  @!P2 FFMA R18, R9, UR7, R18 ;  /* 0x000000070912ac23 */ /* 0x000fe20008000012 */
[----:B---3--:R-:W-:Y:S01]  /*1b80*/  FFMA R20, R3, UR6, R20 ;  /* 0x0000000603147c23 */ /* 0x008fe20008000014 */
[----:B------:R-:W-:Y:S06]  /*1b90*/  BRA `(.L_x_22) ;  /* 0x00000000003c7947 */ /* 0x000fec0003800000 */
.L_x_27:
[----:B------:R-:W0:Y:S02]  /*1ba0*/  LDC.64 R10, c[0x0][0x3b0] ;  /* 0x0000ec00ff0a7b82 */ /* 0x000e240000000a00 */
[----:B0-----:R-:W-:-:S06]  /*1bb0*/  IMAD.WIDE R2, R22, 0x4, R10 ;  /* 0x0000000416027825 */ /* 0x001fcc00078e020a */
[----:B------:R-:W2:Y:S02]  /*1bc0*/  LDG.E R2, desc[UR4][R2.64] ;  /* 0x0000000402027981 */ /* 0x000ea4000c1e1900 */
[----:B--2---:R-:W-:-:S13]  /*1bd0*/  ISETP.GE.AND P0, PT, R2, 0x1, PT ;  /* 0x000000010200780c */ /* 0x004fda0003f06270 */
[----:B------:R-:W-:Y:S05]  /*1be0*/  @!P0 BRA `(.L_x_28) ;  /* 0x00000000001c8947 */ /* 0x000fea0003800000 */
[----:B------:R-:W-:-:S06]  /*1bf0*/  IMAD.WIDE R2, R13, 0x4, R10 ;  /* 0x000000040d027825 */ /* 0x000fcc00078e020a */
[----:B------:R-:W2:Y:S02]  /*1c00*/  LDG.E R2, desc[UR4][R2.64] ;  /* 0x0000000402027981 */ /* 0x000ea4000c1e1900 */
[----:B--2---:R-:W-:-:S13]  /*1c10*/  ISETP.GE.AND P0, PT, R2, 0x1, PT ;  /* 0x000000010200780c */ /* 0x004fda0003f06270 */
[----:B------:R-:W0:Y:S02]  /*1c20*/  @P0 LDC R0, c[0x0][0x3c8] ;  /* 0x0000f200ff000b82 */ /* 0x000e240000000800 */
[-C--:B0-----:R-:W-:Y:S01]  /*1c30*/  @P0 FFMA R19, -R8, R0.reuse, R19 ;  /* 0x0000000008130223 */ /* 0x081fe20000000113 */
[----:B------:R-:W-:Y:S01]  /*1c40*/  @P0 FFMA R18, -R9, R0, R18 ;  /* 0x0000000009120223 */ /* 0x000fe20000000112 */
[----:B------:R-:W-:Y:S06]  /*1c50*/  @P0 BRA `(.L_x_22) ;  /* 0x00000000000c0947 */ /* 0x000fec0003800000 */
.L_x_28:
[----:B------:R-:W0:Y:S02]  /*1c60*/  LDCU UR6, c[0x0][0x3c4] ;  /* 0x00007880ff0677ac */ /* 0x000e240008000800 */
[----:B0-----:R-:W-:Y:S01]  /*1c70*/  FFMA R19, R8, UR6, R19 ;  /* 0x0000000608137c23 */ /* 0x001fe20008000013 */
[----:B------:R-:W-:-:S07]  /*1c80*/  FFMA R18, R9, UR6, R18 ;  /* 0x0000000609127c23 */ /* 0x000fce0008000012 */
.L_x_22:
[----:B------:R-:W-:Y:S05]  /*1c90*/  BSYNC.RECONVERGENT B1 ;  /* 0x0000000000017941 */ /* 0x000fea0003800200 */
.L_x_21:
[----:B------:R-:W-:Y:S05]  /*1ca0*/  @P1 BRA `(.L_x_29) ;  /* 0xffffffe4004c1947 */ /* 0x000fea000383ffff */
.L_x_1:
[----:B------:R-:W-:Y:S05]  /*1cb0*/  BSYNC.RECONVERGENT B0 ;  /* 0x0000000000007941 */ /* 0x000fea0003800200 */
.L_x_0:
[----:B------:R-:W-:Y:S06]  /*1cc0*/  BAR.SYNC.DEFER_BLOCKING 0x0 ;  /* 0x0000000000007b1d */ /* 0x000fec0000010000 */
[----:B------:R-:W0:Y:S01]  /*1cd0*/  LDCU UR6, c[0x0][0x3c0] ;  /* 0x00007800ff0677ac */ /* 0x000e220008000800 */
[----:B------:R-:W2:Y:S04]  /*1ce0*/  LDG.E R3, desc[UR4][R6.64] ;  /* 0x0000000406037981 */ /* 0x000ea8000c1e1900 */
[----:B------:R1:W5:Y:S01]  /*1cf0*/  LDG.E R0, desc[UR4][R4.64] ;  /* 0x0000000404007981 */ /* 0x000362000c1e1900 */
[----:B0-----:R-:W-:Y:S01]  /*1d00*/  FMUL R19, R19, UR6 ;  /* 0x0000000613137c20 */ /* 0x001fe20008400000 */
[----:B------:R-:W-:Y:S01]  /*1d10*/  BSSY.RECONVERGENT B0, `(.L_x_30) ;  /* 0x000000c000007945 */ /* 0x000fe20003800200 */
[----:B--2---:R-:W-:Y:S01]  /*1d20*/  IADD3 R8, PT, PT, R3, -0xd000000, RZ ;  /* 0xf300000003087810 */ /* 0x004fe20007ffe0ff */
[----:B------:R1:W0:Y:S03]  /*1d30*/  MUFU.RSQ R2, R3 ;  /* 0x0000000300027308 */ /* 0x0002260000001400 */
[----:B------:R-:W-:-:S13]  /*1d40*/  ISETP.GT.U32.AND P0, PT, R8, 0x727fffff, PT ;  /* 0x727fffff0800780c */ /* 0x000fda0003f04070 */
[----:B-1----:R-:W-:Y:S05]  /*1d50*/  @!P0 BRA `(.L_x_31) ;  /* 0x00000000000c8947 */ /* 0x002fea0003800000 */
[----:B------:R-:W-:-:S07]  /*1d60*/  MOV R8, 0x1d80 ;  /* 0x00001d8000087802 */ /* 0x000fce0000000f00 */
[----:B0----5:R-:W-:Y:S05]  /*1d70*/  CALL.REL.NOINC `($__internal_1_$__cuda_sm20_sqrt_rn_f32_slowpath) ;  /* 0x0000000800707944 */ /* 0x021fea0003c00000 */
[----:B------:R-:W-:Y:S05]  /*1d80*/  BRA `(.L_x_32) ;  /* 0x0000000000107947 */ /* 0x000fea0003800000 */
.L_x_31:
[----:B0-----:R-:W-:Y:S01]  /*1d90*/  FMUL.FTZ R8, R3, R2 ;  /* 0x0000000203087220 */ /* 0x001fe20000410000 */
[----:B------:R-:W-:-:S03]  /*1da0*/  FMUL.FTZ R2, R2, 0.5 ;  /* 0x3f00000002027820 */ /* 0x000fc60000410000 */
[----:B------:R-:W-:-:S04]  /*1db0*/  FFMA R3, -R8, R8, R3 ;  /* 0x0000000808037223 */ /* 0x000fc80000000103 */
[----:B------:R-:W-:-:S07]  /*1dc0*/  FFMA R3, R3, R2, R8 ;  /* 0x0000000203037223 */ /* 0x000fce0000000008 */
.L_x_32:
[----:B------:R-:W-:Y:S05]  /*1dd0*/  BSYNC.RECONVERGENT B0 ;  /* 0x0000000000007941 */ /* 0x000fea0003800200 */
.L_x_30:
[----:B-----5:R-:W-:Y:S01]  /*1de0*/  FFMA R3, R19, R3, R0 ;  /* 0x0000000313037223 */ /* 0x020fe20000000000 */
[----:B------:R-:W0:Y:S01]  /*1df0*/  LDCU UR6, c[0x0][0x3c0] ;  /* 0x00007800ff0677ac */ /* 0x000e220008000800 */
[----:B------:R1:W5:Y:S04]  /*1e00*/  LDG.E R0, desc[UR4][R4.64+0x4] ;  /* 0x0000040404007981 */ /* 0x000368000c1e1900 */
[----:B------:R1:W-:Y:S04]  /*1e10*/  STG.E desc[UR4][R4.64], R3 ;  /* 0x0000000304007986 */ /* 0x0003e8000c101904 */
[----:B------:R-:W2:Y:S01]  /*1e20*/  LDG.E R2, desc[UR4][R6.64] ;  /* 0x0000000406027981 */ /* 0x000ea2000c1e1900 */
[----:B------:R-:W-:Y:S01]  /*1e30*/  BSSY.RECONVERGENT B0, `(.L_x_33) ;  /* 0x000000f000007945 */ /* 0x000fe20003800200 */
[----:B0-----:R-:W-:Y:S01]  /*1e40*/  FMUL R13, R18, UR6 ;  /* 0x00000006120d7c20 */ /* 0x001fe20008400000 */
[----:B--2---:R-:W-:Y:S01]  /*1e50*/  IADD3 R8, PT, PT, R2, -0xd000000, RZ ;  /* 0xf300000002087810 */ /* 0x004fe20007ffe0ff */
[----:B------:R1:W0:Y:S03]  /*1e60*/  MUFU.RSQ R9, R2 ;  /* 0x0000000200097308 */ /* 0x0002260000001400 */
[----:B------:R-:W-:-:S13]  /*1e70*/  ISETP.GT.U32.AND P0, PT, R8, 0x727fffff, PT ;  /* 0x727fffff0800780c */ /* 0x000fda0003f04070 */
[----:B-1----:R-:W-:Y:S05]  /*1e80*/  @!P0 BRA `(.L_x_34) ;  /* 0x0000000000148947 */ /* 0x002fea0003800000 */
[----:B------:R-:W-:Y:S02]  /*1e90*/  MOV R3, R2 ;  /* 0x0000000200037202 */ /* 0x000fe40000000f00 */
[----:B------:R-:W-:-:S07]  /*1ea0*/  MOV R8, 0x1ec0 ;  /* 0x00001ec000087802 */ /* 0x000fce0000000f00 */
[----:B0----5:R-:W-:Y:S05]  /*1eb0*/  CALL.REL.NOINC `($__internal_1_$__cuda_sm20_sqrt_rn_f32_slowpath) ;  /* 0x0000000800207944 */ /* 0x021fea0003c00000 */
[----:B------:R-:W-:Y:S01]  /*1ec0*/  MOV R21, R3 ;  /* 0x0000000300157202 */ /* 0x000fe20000000f00 */
[----:B------:R-:W-:Y:S06]  /*1ed0*/  BRA `(.L_x_35) ;  /* 0x0000000000107947 */ /* 0x000fec0003800000 */
.L_x_34:
[----:B0-----:R-:W-:Y:S01]  /*1ee0*/  FMUL.FTZ R21, R2, R9 ;  /* 0x0000000902157220 */ /* 0x001fe20000410000 */
[----:B------:R-:W-:-:S03]  /*1ef0*/  FMUL.FTZ R9, R9, 0.5 ;  /* 0x3f00000009097820 */ /* 0x000fc60000410000 */
[----:B------:R-:W-:-:S04]  /*1f00*/  FFMA R2, -R21, R21, R2 ;  /* 0x0000001515027223 */ /* 0x000fc80000000102 */
[----:B------:R-:W-:-:S07]  /*1f10*/  FFMA R21, R2, R9, R21 ;  /* 0x0000000902157223 */ /* 0x000fce0000000015 */
.L_x_35:
[----:B------:R-:W-:Y:S05]  /*1f20*/  BSYNC.RECONVERGENT B0 ;  /* 0x0000000000007941 */ /* 0x000fea0003800200 */
.L_x_33:
[----:B------:R-:W0:Y:S01]  /*1f30*/  LDCU UR6, c[0x0][0x3dc] ;  /* 0x00007b80ff0677ac */ /* 0x000e220008000800 */
[----:B------:R-:W-:Y:S01]  /*1f40*/  I2FP.F32.S32 R2, R12 ;  /* 0x0000000c00027245 */ /* 0x000fe20000201400 */
[----:B------:R-:W1:Y:S01]  /*1f50*/  LDC.64 R18, c[0x0][0x390] ;  /* 0x0000e400ff127b82 */ /* 0x000e620000000a00 */
[----:B-----5:R-:W-:Y:S01]  /*1f60*/  FFMA R13, R13, R21, R0 ;  /* 0x000000150d0d7223 */ /* 0x020fe20000000000 */
[----:B------:R-:W-:Y:S04]  /*1f70*/  BSSY.RECONVERGENT B0, `(.L_x_36) ;  /* 0x000001c000007945 */ /* 0x000fe80003800200 */
[----:B------:R2:W-:Y:S01]  /*1f80*/  STG.E desc[UR4][R4.64+0x4], R13 ;  /* 0x0000040d04007986 */ /* 0x0005e2000c101904 */
[----:B0-----:R-:W-:Y:S01]  /*1f90*/  FMUL R16, R2, UR6 ;  /* 0x0000000602107c20 */ /* 0x001fe20008400000 */
[----:B------:R-:W-:Y:S01]  /*1fa0*/  IMAD.MOV.U32 R2, RZ, RZ, 0x1 ;  /* 0x00000001ff027424 */ /* 0x000fe200078e00ff */
[----:B------:R-:W0:Y:S02]  /*1fb0*/  LDCU UR6, c[0x0][0x3e0] ;  /* 0x00007c00ff0677ac */ /* 0x000e240008000800 */
[----:B------:R-:W3:Y:S01]  /*1fc0*/  F2F.F64.F32 R8, R16 ;  /* 0x0000001000087310 */ /* 0x000ee20000201800 */
[----:B-1----:R-:W-:-:S05]  /*1fd0*/  IMAD.WIDE R22, R22, 0x4, R18 ;  /* 0x0000000416167825 */ /* 0x002fca00078e0212 */
[----:B------:R2:W-:Y:S01]  /*1fe0*/  STG.E desc[UR4][R22.64], R12 ;  /* 0x0000000c16007986 */ /* 0x0005e2000c101904 */
[----:B---3--:R-:W-:-:S06]  /*1ff0*/  DADD R8, R8, 1 ;  /* 0x3ff0000008087429 */ /* 0x008fcc0000000000 */
[----:B------:R-:W1:Y:S02]  /*2000*/  MUFU.RCP64H R3, R9 ;  /* 0x0000000900037308 */ /* 0x000e640000001800 */
[----:B-1----:R-:W-:-:S08]  /*2010*/  DFMA R10, -R8, R2, 1 ;  /* 0x3ff00000080a742b */ /* 0x002fd00000000102 */
[----:B------:R-:W-:-:S08]  /*2020*/  DFMA R10, R10, R10, R10 ;  /* 0x0000000a0a0a722b */ /* 0x000fd0000000000a */
[----:B------:R-:W-:Y:S01]  /*2030*/  DFMA R2, R2, R10, R2 ;  /* 0x0000000a0202722b */ /* 0x000fe20000000002 */
[----:B0-----:R-:W-:-:S07]  /*2040*/  FMUL R10, R20, UR6 ;  /* 0x00000006140a7c20 */ /* 0x001fce0008400000 */
[----:B------:R-:W-:Y:S01]  /*2050*/  DFMA R14, -R8, R2, 1 ;  /* 0x3ff00000080e742b */ /* 0x000fe20000000102 */
[----:B------:R-:W0:Y:S07]  /*2060*/  F2F.F64.F32 R10, R10 ;  /* 0x0000000a000a7310 */ /* 0x000e2e0000201800 */
[----:B------:R-:W-:-:S08]  /*2070*/  DFMA R2, R2, R14, R2 ;  /* 0x0000000e0202722b */ /* 0x000fd00000000002 */
[----:B0-----:R-:W-:Y:S01]  /*2080*/  DMUL R14, R10, R2 ;  /* 0x000000020a0e7228 */ /* 0x001fe20000000000 */
[----:B------:R-:W-:-:S07]  /*2090*/  FSETP.GEU.AND P1, PT, |R11|, 6.5827683646048100446e-37, PT ;  /* 0x036000000b00780b */ /* 0x000fce0003f2e200 */
[----:B------:R-:W-:-:S08]  /*20a0*/  DFMA R16, -R8, R14, R10 ;  /* 0x0000000e0810722b */ /* 0x000fd0000000010a */
[----:B------:R-:W-:-:S10]  /*20b0*/  DFMA R2, R2, R16, R14 ;  /* 0x000000100202722b */ /* 0x000fd4000000000e */
[----:B------:R-:W-:-:S05]  /*20c0*/  FFMA R0, RZ, R9, R3 ;  /* 0x00000009ff007223 */ /* 0x000fca0000000003 */
[----:B------:R-:W-:-:S13]  /*20d0*/  FSETP.GT.AND P0, PT, |R0|, 1.469367938527859385e-39, PT ;  /* 0x001000000000780b */ /* 0x000fda0003f04200 */
[----:B--2---:R-:W-:Y:S05]  /*20e0*/  @P0 BRA P1, `(.L_x_37) ;  /* 0x0000000000100947 */ /* 0x004fea0000800000 */
[----:B------:R-:W-:-:S07]  /*20f0*/  MOV R0, 0x2110 ;  /* 0x0000211000007802 */ /* 0x000fce0000000f00 */
[----:B------:R-:W-:Y:S05]  /*2100*/  CALL.REL.NOINC `($__internal_0_$__cuda_sm20_div_rn_f64_full) ;  /* 0x0000000000187944 */ /* 0x000fea0003c00000 */
[----:B------:R-:W-:Y:S02]  /*2110*/  MOV R2, R12 ;  /* 0x0000000c00027202 */ /* 0x000fe40000000f00 */
[----:B------:R-:W-:-:S07]  /*2120*/  MOV R3, R13 ;  /* 0x0000000d00037202 */ /* 0x000fce0000000f00 */
.L_x_37:
[----:B------:R-:W-:Y:S05]  /*2130*/  BSYNC.RECONVERGENT B0 ;  /* 0x0000000000007941 */ /* 0x000fea0003800200 */
.L_x_36:
[----:B------:R-:W0:Y:S02]  /*2140*/  F2F.F32.F64 R3, R2 ;  /* 0x0000000200037310 */ /* 0x000e240000301000 */
[----:B0-----:R-:W-:Y:S01]  /*2150*/  STG.E desc[UR4][R6.64], R3 ;  /* 0x0000000306007986 */ /* 0x001fe2000c101904 */
[----:B------:R-:W-:Y:S05]  /*2160*/  EXIT ;  /* 0x000000000000794d */ /* 0x000fea0003800000 */
        .weak           $__internal_0_$__cuda_sm20_div_rn_f64_full
        .type           $__internal_0_$__cuda_sm20_div_rn_f64_full,@function
        .size           $__internal_0_$__cuda_sm20_div_rn_f64_full,($__internal_1_$__cuda_sm20_sqrt_rn_f32_slowpath - $__internal_0_$__cuda_sm20_div_rn_f64_full)
$__internal_0_$__cuda_sm20_div_rn_f64_full:
[C---:B------:R-:W-:Y:S01]  /*2170*/  FSETP.GEU.AND P0, PT, |R9|.reuse, 1.469367938527859385e-39, PT ;  /* 0x001000000900780b */ /* 0x040fe20003f0e200 */
[----:B------:R-:W-:Y:S01]  /*2180*/  BSSY.RECONVERGENT B1, `(.L_x_38) ;  /* 0x0000058000017945 */ /* 0x000fe20003800200 */
[----:B------:R-:W-:Y:S02]  /*2190*/  LOP3.LUT R2, R9, 0x800fffff, RZ, 0xc0, !PT ;  /* 0x800fffff09027812 */ /* 0x000fe400078ec0ff */
[-C--:B------:R-:W-:Y:S02]  /*21a0*/  MOV R4, R8.reuse ;  /* 0x0000000800047202 */ /* 0x080fe40000000f00 */
[----:B------:R-:W-:Y:S02]  /*21b0*/  MOV R5, R9 ;  /* 0x0000000900057202 */ /* 0x000fe40000000f00 */
[----:B------:R-:W-:Y:S02]  /*21c0*/  LOP3.LUT R3, R2, 0x3ff00000, RZ, 0xfc, !PT ;  /* 0x3ff0000002037812 */ /* 0x000fe400078efcff */
[----:B------:R-:W-:-:S02]  /*21d0*/  MOV R2, R8 ;  /* 0x0000000800027202 */ /* 0x000fc40000000f00 */
[C---:B------:R-:W-:Y:S01]  /*21e0*/  FSETP.GEU.AND P2, PT, |R11|.reuse, 1.469367938527859385e-39, PT ;  /* 0x001000000b00780b */ /* 0x040fe20003f4e200 */
[----:B------:R-:W-:Y:S01]  /*21f0*/  @!P0 DMUL R2, R4, 8.98846567431157953865e+307 ;  /* 0x7fe0000004028828 */ /* 0x000fe20000000000 */
[----:B------:R-:W-:Y:S02]  /*2200*/  MOV R14, 0x1 ;  /* 0x00000001000e7802 */ /* 0x000fe40000000f00 */
[----:B------:R-:W-:Y:S02]  /*2210*/  LOP3.LUT R12, R11, 0x7ff00000, RZ, 0xc0, !PT ;  /* 0x7ff000000b0c7812 */ /* 0x000fe400078ec0ff */
[----:B------:R-:W-:Y:S01]  /*2220*/  LOP3.LUT R20, R9, 0x7ff00000, RZ, 0xc0, !PT ;  /* 0x7ff0000009147812 */ /* 0x000fe200078ec0ff */
[----:B------:R-:W0:Y:S01]  /*2230*/  MUFU.RCP64H R15, R3 ;  /* 0x00000003000f7308 */ /* 0x000e220000001800 */
[----:B------:R-:W-:Y:S02]  /*2240*/  MOV R8, R10 ;  /* 0x0000000a00087202 */ /* 0x000fe40000000f00 */
[----:B------:R-:W-:-:S02]  /*2250*/  ISETP.GE.U32.AND P1, PT, R12, R20, PT ;  /* 0x000000140c00720c */ /* 0x000fc40003f26070 */
[----:B------:R-:W-:Y:S02]  /*2260*/  MOV R21, R12 ;  /* 0x0000000c00157202 */ /* 0x000fe40000000f00 */
[----:B------:R-:W-:Y:S02]  /*2270*/  @!P2 LOP3.LUT R13, R5, 0x7ff00000, RZ, 0xc0, !PT ;  /* 0x7ff00000050da812 */ /* 0x000fe400078ec0ff */
[----:B------:R-:W-:Y:S02]  /*2280*/  @!P0 LOP3.LUT R20, R3, 0x7ff00000, RZ, 0xc0, !PT ;  /* 0x7ff0000003148812 */ /* 0x000fe400078ec0ff */
[----:B------:R-:W-:Y:S01]  /*2290*/  @!P2 ISETP.GE.U32.AND P3, PT, R12, R13, PT ;  /* 0x0000000d0c00a20c */ /* 0x000fe20003f66070 */
[----:B------:R-:W-:Y:S01]  /*22a0*/  IMAD.MOV.U32 R13, RZ, RZ, 0x1ca00000 ;  /* 0x1ca00000ff0d7424 */ /* 0x000fe200078e00ff */
[----:B------:R-:W-:Y:S01]  /*22b0*/  IADD3 R23, PT, PT, R20, -0x1, RZ ;  /* 0xffffffff14177810 */ /* 0x000fe20007ffe0ff */
[----:B0-----:R-:W-:-:S03]  /*22c0*/  DFMA R16, R14, -R2, 1 ;  /* 0x3ff000000e10742b */ /* 0x001fc60000000802 */
[----:B------:R-:W-:-:S04]  /*22d0*/  SEL R9, R13, 0x63400000, !P1 ;  /* 0x634000000d097807 */ /* 0x000fc80004800000 */
[----:B------:R-:W-:Y:S01]  /*22e0*/  LOP3.LUT R9, R9, 0x800fffff, R11, 0xf8, !PT ;  /* 0x800fffff09097812 */ /* 0x000fe200078ef80b */
[----:B------:R-:W-:-:S08]  /*22f0*/  DFMA R16, R16, R16, R16 ;  /* 0x000000101010722b */ /* 0x000fd00000000010 */
[----:B------:R-:W-:Y:S01]  /*2300*/  DFMA R16, R14, R16, R14 ;  /* 0x000000100e10722b */ /* 0x000fe2000000000e */
[----:B------:R-:W-:Y:S02]  /*2310*/  @!P2 SEL R15, R13, 0x63400000, !P3 ;  /* 0x634000000d0fa807 */ /* 0x000fe40005800000 */
[----:B------:R-:W-:Y:S02]  /*2320*/  @!P2 MOV R14, RZ ;  /* 0x000000ff000ea202 */ /* 0x000fe40000000f00 */
[----:B------:R-:W-:-:S03]  /*2330*/  @!P2 LOP3.LUT R15, R15, 0x80000000, R11, 0xf8, !PT ;  /* 0x800000000f0fa812 */ /* 0x000fc600078ef80b */
[----:B------:R-:W-:Y:S01]  /*2340*/  DFMA R18, R16, -R2, 1 ;  /* 0x3ff000001012742b */ /* 0x000fe20000000802 */
[----:B------:R-:W-:-:S06]  /*2350*/  @!P2 LOP3.LUT R15, R15, 0x100000, RZ, 0xfc, !PT ;  /* 0x001000000f0fa812 */ /* 0x000fcc00078efcff */
[----:B------:R-:W-:Y:S02]  /*2360*/  @!P2 DFMA R8, R8, 2, -R14 ;  /* 0x400000000808a82b */ /* 0x000fe4000000080e */
[----:B------:R-:W-:-:S08]  /*2370*/  DFMA R18, R16, R18, R16 ;  /* 0x000000121012722b */ /* 0x000fd00000000010 */
[----:B------:R-:W-:Y:S01]  /*2380*/  @!P2 LOP3.LUT R21, R9, 0x7ff00000, RZ, 0xc0, !PT ;  /* 0x7ff000000915a812 */ /* 0x000fe200078ec0ff */
[----:B------:R-:W-:-:S03]  /*2390*/  DMUL R14, R18, R8 ;  /* 0x00000008120e7228 */ /* 0x000fc60000000000 */
[----:B------:R-:W-:-:S04]  /*23a0*/  IADD3 R22, PT, PT, R21, -0x1, RZ ;  /* 0xffffffff15167810 */ /* 0x000fc80007ffe0ff */
[----:B------:R-:W-:Y:S01]  /*23b0*/  ISETP.GT.U32.AND P0, PT, R22, 0x7feffffe, PT ;  /* 0x7feffffe1600780c */ /* 0x000fe20003f04070 */
[----:B------:R-:W-:-:S03]  /*23c0*/  DFMA R16, R14, -R2, R8 ;  /* 0x800000020e10722b */ /* 0x000fc60000000008 */
[----:B------:R-:W-:-:S05]  /*23d0*/  ISETP.GT.U32.OR P0, PT, R23, 0x7feffffe, P0 ;  /* 0x7feffffe1700780c */ /* 0x000fca0000704470 */
[----:B------:R-:W-:-:S08]  /*23e0*/  DFMA R14, R18, R16, R14 ;  /* 0x00000010120e722b */ /* 0x000fd0000000000e */
[----:B------:R-:W-:Y:S05]  /*23f0*/  @P0 BRA `(.L_x_39) ;  /* 0x00000000006c0947 */ /* 0x000fea0003800000 */
[----:B------:R-:W-:-:S04]  /*2400*/  LOP3.LUT R11, R5, 0x7ff00000, RZ, 0xc0, !PT ;  /* 0x7ff00000050b7812 */ /* 0x000fc800078ec0ff */
[CC--:B------:R-:W-:Y:S02]  /*2410*/  VIADDMNMX R10, R12.reuse, -R11.reuse, 0xb9600000, !PT ;  /* 0xb96000000c0a7446 */ /* 0x0c0fe4000780090b */
[----:B------:R-:W-:Y:S02]  /*2420*/  ISETP.GE.U32.AND P0, PT, R12, R11, PT ;  /* 0x0000000b0c00720c */ /* 0x000fe40003f06070 */
[----:B------:R-:W-:Y:S02]  /*2430*/  VIMNMX R10, PT, PT, R10, 0x46a00000, PT ;  /* 0x46a000000a0a7848 */ /* 0x000fe40003fe0100 */
[----:B------:R-:W-:-:S04]  /*2440*/  SEL R13, R13, 0x63400000, !P0 ;  /* 0x634000000d0d7807 */ /* 0x000fc80004000000 */
[----:B------:R-:W-:Y:S02]  /*2450*/  IADD3 R16, PT, PT, -R13, R10, RZ ;  /* 0x0000000a0d107210 */ /* 0x000fe40007ffe1ff */
[----:B------:R-:W-:-:S03]  /*2460*/  MOV R10, RZ ;  /* 0x000000ff000a7202 */ /* 0x000fc60000000f00 */
[----:B------:R-:W-:-:S06]  /*2470*/  VIADD R11, R16, 0x7fe00000 ;  /* 0x7fe00000100b7836 */ /* 0x000fcc0000000000 */
[----:B------:R-:W-:-:S10]  /*2480*/  DMUL R12, R14, R10 ;  /* 0x0000000a0e0c7228 */ /* 0x000fd40000000000 */
[----:B------:R-:W-:-:S13]  /*2490*/  FSETP.GTU.AND P0, PT, |R13|, 1.469367938527859385e-39, PT ;  /* 0x001000000d00780b */ /* 0x000fda0003f0c200 */
[----:B------:R-:W-:Y:S05]  /*24a0*/  @P0 BRA `(.L_x_40) ;  /* 0x0000000000940947 */ /* 0x000fea0003800000 */
[----:B------:R-:W-:Y:S01]  /*24b0*/  DFMA R2, R14, -R2, R8 ;  /* 0x800000020e02722b */ /* 0x000fe20000000008 */
[----:B------:R-:W-:-:S09]  /*24c0*/  MOV R10, RZ ;  /* 0x000000ff000a7202 */ /* 0x000fd20000000f00 */
[C---:B------:R-:W-:Y:S02]  /*24d0*/  FSETP.NEU.AND P0, PT, R3.reuse, RZ, PT ;  /* 0x000000ff0300720b */ /* 0x040fe40003f0d000 */
[----:B------:R-:W-:-:S04]  /*24e0*/  LOP3.LUT R5, R3, 0x80000000, R5, 0x48, !PT ;  /* 0x8000000003057812 */ /* 0x000fc800078e4805 */
[----:B------:R-:W-:-:S07]  /*24f0*/  LOP3.LUT R11, R5, R11, RZ, 0xfc, !PT ;  /* 0x0000000b050b7212 */ /* 0x000fce00078efcff */
[----:B------:R-:W-:Y:S05]  /*2500*/  @!P0 BRA `(.L_x_40) ;  /* 0x00000000007c8947 */ /* 0x000fea0003800000 */
[----:B------:R-:W-:Y:S01]  /*2510*/  IADD3 R3, PT, PT, -R16, RZ, RZ ;  /* 0x000000ff10037210 */ /* 0x000fe20007ffe1ff */
[----:B------:R-:W-:Y:S01]  /*2520*/  DMUL.RP R10, R14, R10 ;  /* 0x0000000a0e0a7228 */ /* 0x000fe20000008000 */
[----:B------:R-:W-:-:S06]  /*2530*/  MOV R2, RZ ;  /* 0x000000ff00027202 */ /* 0x000fcc0000000f00 */
[----:B------:R-:W-:-:S03]  /*2540*/  DFMA R2, R12, -R2, R14 ;  /* 0x800000020c02722b */ /* 0x000fc6000000000e */
[----:B------:R-:W-:-:S03]  /*2550*/  LOP3.LUT R5, R11, R5, RZ, 0x3c, !PT ;  /* 0x000000050b057212 */ /* 0x000fc600078e3cff */
[----:B------:R-:W-:-:S04]  /*2560*/  IADD3 R2, PT, PT, -R16, -0x43300000, RZ ;  /* 0xbcd0000010027810 */ /* 0x000fc80007ffe1ff */
[----:B------:R-:W-:-:S04]  /*2570*/  FSETP.NEU.AND P0, PT, |R3|, R2, PT ;  /* 0x000000020300720b */ /* 0x000fc80003f0d200 */
[----:B------:R-:W-:Y:S02]  /*2580*/  FSEL R12, R10, R12, !P0 ;  /* 0x0000000c0a0c7208 */ /* 0x000fe40004000000 */
[----:B------:R-:W-:Y:S01]  /*2590*/  FSEL R13, R5, R13, !P0 ;  /* 0x0000000d050d7208 */ /* 0x000fe20004000000 */
[----:B------:R-:W-:Y:S06]  /*25a0*/  BRA `(.L_x_40) ;  /* 0x0000000000547947 */ /* 0x000fec0003800000 */
.L_x_39:
[----:B------:R-:W-:-:S14]  /*25b0*/  DSETP.NAN.AND P0, PT, R10, R10, PT ;  /* 0x0000000a0a00722a */ /* 0x000fdc0003f08000 */
[----:B------:R-:W-:Y:S05]  /*25c0*/  @P0 BRA `(.L_x_41) ;  /* 0x0000000000440947 */ /* 0x000fea0003800000 */
[----:B------:R-:W-:-:S14]  /*25d0*/  DSETP.NAN.AND P0, PT, R4, R4, PT ;  /* 0x000000040400722a */ /* 0x000fdc0003f08000 */
[----:B------:R-:W-:Y:S05]  /*25e0*/  @P0 BRA `(.L_x_42) ;  /* 0x0000000000300947 */ /* 0x000fea0003800000 */
[----:B------:R-:W-:Y:S02]  /*25f0*/  ISETP.NE.AND P0, PT, R21, R20, PT ;  /* 0x000000141500720c */ /* 0x000fe40003f05270 */
[----:B------:R-:W-:Y:S02]  /*2600*/  MOV R12, 0x0 ;  /* 0x00000000000c7802 */ /* 0x000fe40000000f00 */
[----:B------:R-:W-:-:S09]  /*2610*/  MOV R13, 0xfff80000 ;  /* 0xfff80000000d7802 */ /* 0x000fd20000000f00 */
[----:B------:R-:W-:Y:S05]  /*2620*/  @!P0 BRA `(.L_x_40) ;  /* 0x0000000000348947 */ /* 0x000fea0003800000 */
[----:B------:R-:W-:Y:S02]  /*2630*/  ISETP.NE.AND P0, PT, R21, 0x7ff00000, PT ;  /* 0x7ff000001500780c */ /* 0x000fe40003f05270 */
[----:B------:R-:W-:Y:S02]  /*2640*/  LOP3.LUT R13, R11, 0x80000000, R5, 0x48, !PT ;  /* 0x800000000b0d7812 */ /* 0x000fe400078e4805 */
[----:B------:R-:W-:-:S13]  /*2650*/  ISETP.EQ.OR P0, PT, R20, RZ, !P0 ;  /* 0x000000ff1400720c */ /* 0x000fda0004702670 */
[----:B------:R-:W-:Y:S01]  /*2660*/  @P0 LOP3.LUT R2, R13, 0x7ff00000, RZ, 0xfc, !PT ;  /* 0x7ff000000d020812 */ /* 0x000fe200078efcff */
[----:B------:R-:W-:Y:S01]  /*2670*/  @!P0 IMAD.MOV.U32 R12, RZ, RZ, RZ ;  /* 0x000000ffff0c8224 */ /* 0x000fe200078e00ff */
[----:B------:R-:W-:Y:S02]  /*2680*/  @P0 MOV R12, RZ ;  /* 0x000000ff000c0202 */ /* 0x000fe40000000f00 */
[----:B------:R-:W-:Y:S01]  /*2690*/  @P0 MOV R13, R2 ;  /* 0x00000002000d0202 */ /* 0x000fe20000000f00 */
[----:B------:R-:W-:Y:S06]  /*26a0*/  BRA `(.L_x_40) ;  /* 0x0000000000147947 */ /* 0x000fec0003800000 */
.L_x_42:
[----:B------:R-:W-:Y:S02]  /*26b0*/  LOP3.LUT R13, R5, 0x80000, RZ, 0xfc, !PT ;  /* 0x00080000050d7812 */ /* 0x000fe400078efcff */
[----:B------:R-:W-:Y:S01]  /*26c0*/  MOV R12, R4 ;  /* 0x00000004000c7202 */ /* 0x000fe20000000f00 */
[----:B------:R-:W-:Y:S06]  /*26d0*/  BRA `(.L_x_40) ;  /* 0x0000000000087947 */ /* 0x000fec0003800000 */
.L_x_41:
[----:B------:R-:W-:Y:S02]  /*26e0*/  LOP3.LUT R13, R11, 0x80000, RZ, 0xfc, !PT ;  /* 0x000800000b0d7812 */ /* 0x000fe400078efcff */
[----:B------:R-:W-:-:S07]  /*26f0*/  MOV R12, R10 ;  /* 0x0000000a000c7202 */ /* 0x000fce0000000f00 */
.L_x_40:
[----:B------:R-:W-:Y:S05]  /*2700*/  BSYNC.RECONVERGENT B1 ;  /* 0x0000000000017941 */ /* 0x000fea0003800200 */
.L_x_38:
[----:B------:R-:W-:Y:S01]  /*2710*/  HFMA2 R3, -RZ, RZ, 0, 0 ;  /* 0x00000000ff037431 */ /* 0x000fe200000001ff */
[----:B------:R-:W-:-:S04]  /*2720*/  MOV R2, R0 ;  /* 0x0000000000027202 */ /* 0x000fc80000000f00 */
[----:B------:R-:W-:Y:S05]  /*2730*/  RET.REL.NODEC R2 `(_Z4stepiPfPiS0_S0_S0_S0_S_fffffffff) ;  /* 0xffffffd802307950 */ /* 0x000fea0003c3ffff */
        .weak           $__internal_1_$__cuda_sm20_sqrt_rn_f32_slowpath
        .type           $__internal_1_$__cuda_sm20_sqrt_rn_f32_slowpath,@function
        .size           $__internal_1_$__cuda_sm20_sqrt_rn_f32_slowpath,($__internal_2_$__cuda_sm3x_div_rn_noftz_f32_slowpath - $__internal_1_$__cuda_sm20_sqrt_rn_f32_slowpath)
$__internal_1_$__cuda_sm20_sqrt_rn_f32_slowpath:
[----:B------:R-:W-:-:S13]  /*2740*/  LOP3.LUT P0, RZ, R3, 0x7fffffff, RZ, 0xc0, !PT ;  /* 0x7fffffff03ff7812 */ /* 0x000fda000780c0ff */
[----:B------:R-:W-:Y:S01]  /*2750*/  @!P0 IMAD.MOV.U32 R9, RZ, RZ, R3 ;  /* 0x000000ffff098224 */ /* 0x000fe200078e0003 */
[----:B------:R-:W-:Y:S06]  /*2760*/  @!P0 BRA `(.L_x_43) ;  /* 0x0000000000408947 */ /* 0x000fec0003800000 */
[----:B------:R-:W-:-:S13]  /*2770*/  FSETP.GEU.FTZ.AND P0, PT, R3, RZ, PT ;  /* 0x000000ff0300720b */ /* 0x000fda0003f1e000 */
[----:B------:R-:W-:Y:S01]  /*2780*/  @!P0 MOV R9, 0x7fffffff ;  /* 0x7fffffff00098802 */ /* 0x000fe20000000f00 */
[----:B------:R-:W-:Y:S06]  /*2790*/  @!P0 BRA `(.L_x_43) ;  /* 0x0000000000348947 */ /* 0x000fec0003800000 */
[----:B------:R-:W-:-:S13]  /*27a0*/  FSETP.GTU.FTZ.AND P0, PT, |R3|, +INF , PT ;  /* 0x7f8000000300780b */ /* 0x000fda0003f1c200 */
[----:B------:R-:W-:Y:S01]  /*27b0*/  @P0 FADD.FTZ R9, R3, 1 ;  /* 0x3f80000003090421 */ /* 0x000fe20000010000 */
[----:B------:R-:W-:Y:S06]  /*27c0*/  @P0 BRA `(.L_x_43) ;  /* 0x0000000000280947 */ /* 0x000fec0003800000 */
[----:B------:R-:W-:-:S13]  /*27d0*/  FSETP.NEU.FTZ.AND P0, PT, |R3|, +INF , PT ;  /* 0x7f8000000300780b */ /* 0x000fda0003f1d200 */
[----:B------:R-:W-:-:S04]  /*27e0*/  @P0 FFMA R27, R3, 1.84467440737095516160e+19, RZ ;  /* 0x5f800000031b0823 */ /* 0x000fc800000000ff */
[----:B------:R-:W0:Y:S02]  /*27f0*/  @P0 MUFU.RSQ R28, R27 ;  /* 0x0000001b001c0308 */ /* 0x000e240000001400 */
[----:B0-----:R-:W-:Y:S01]  /*2800*/  @P0 FMUL.FTZ R30, R27, R28 ;  /* 0x0000001c1b1e0220 */ /* 0x001fe20000410000 */
[----:B------:R-:W-:-:S03]  /*2810*/  @P0 FMUL.FTZ R28, R28, 0.5 ;  /* 0x3f0000001c1c0820 */ /* 0x000fc60000410000 */
[----:B------:R-:W-:-:S04]  /*2820*/  @P0 FADD.FTZ R9, -R30, -RZ ;  /* 0x800000ff1e090221 */ /* 0x000fc80000010100 */
[----:B------:R-:W-:Y:S01]  /*2830*/  @P0 FFMA R29, R30, R9, R27 ;  /* 0x000000091e1d0223 */ /* 0x000fe2000000001b */
[----:B------:R-:W-:-:S03]  /*2840*/  @!P0 MOV R9, R3 ;  /* 0x0000000300098202 */ /* 0x000fc60000000f00 */
[----:B------:R-:W-:-:S04]  /*2850*/  @P0 FFMA R28, R29, R28, R30 ;  /* 0x0000001c1d1c0223 */ /* 0x000fc8000000001e */
[----:B------:R-:W-:-:S07]  /*2860*/  @P0 FMUL.FTZ R9, R28, 2.3283064365386962891e-10 ;  /* 0x2f8000001c090820 */ /* 0x000fce0000410000 */
.L_x_43:
[----:B------:R-:W-:Y:S01]  /*2870*/  MOV R3, R9 ;  /* 0x0000000900037202 */ /* 0x000fe20000000f00 */
[----:B------:R-:W-:-:S04]  /*2880*/  HFMA2 R9, -RZ, RZ, 0, 0 ;  /* 0x00000000ff097431 */ /* 0x000fc800000001ff */
[----:B------:R-:W-:Y:S05]  /*2890*/  RET.REL.NODEC R8 `(_Z4stepiPfPiS0_S0_S0_S0_S_fffffffff) ;  /* 0xffffffd408d87950 */ /* 0x000fea0003c3ffff */
        .weak           $__internal_2_$__cuda_sm3x_div_rn_noftz_f32_slowpath
        .type           $__internal_2_$__cuda_sm3x_div_rn_noftz_f32_slowpath,@function
        .size           $__internal_2_$__cuda_sm3x_div_rn_noftz_f32_slowpath,(.L_x_58 - $__internal_2_$__cuda_sm3x_div_rn_noftz_f32_slowpath)
$__internal_2_$__cuda_sm3x_div_rn_noftz_f32_slowpath:
[----:B------:R-:W-:Y:S01]  /*28a0*/  SHF.R.U32.HI R11, RZ, 0x17, R3 ;  /* 0x00000017ff0b7819 */ /* 0x000fe20000011603 */
[----:B------:R-:W-:Y:S01]  /*28b0*/  BSSY.RECONVERGENT B3, `(.L_x_44) ;  /* 0x0000062000037945 */ /* 0x000fe20003800200 */
[----:B------:R-:W-:Y:S02]  /*28c0*/  SHF.R.U32.HI R9, RZ, 0x17, R2 ;  /* 0x00000017ff097819 */ /* 0x000fe40000011602 */
[----:B------:R-:W-:Y:S02]  /*28d0*/  LOP3.LUT R11, R11, 0xff, RZ, 0xc0, !PT ;  /* 0x000000ff0b0b7812 */ /* 0x000fe400078ec0ff */
[----:B------:R-:W-:Y:S02]  /*28e0*/  LOP3.LUT R26, R9, 0xff, RZ, 0xc0, !PT ;  /* 0x000000ff091a7812 */ /* 0x000fe400078ec0ff */
[----:B------:R-:W-:Y:S02]  /*28f0*/  IADD3 R25, PT, PT, R11, -0x1, RZ ;  /* 0xffffffff0b197810 */ /* 0x000fe40007ffe0ff */
[----:B------:R-:W-:-:S02]  /*2900*/  IADD3 R24, PT, PT, R26, -0x1, RZ ;  /* 0xffffffff1a187810 */ /* 0x000fc40007ffe0ff */
[----:B------:R-:W-:-:S04]  /*2910*/  ISETP.GT.U32.AND P0, PT, R25, 0xfd, PT ;  /* 0x000000fd1900780c */ /* 0x000fc80003f04070 */
[----:B------:R-:W-:-:S13]  /*2920*/  ISETP.GT.U32.OR P0, PT, R24, 0xfd, P0 ;  /* 0x000000fd1800780c */ /* 0x000fda0000704470 */
[----:B------:R-:W-:Y:S01]  /*2930*/  @!P0 IMAD.MOV.U32 R9, RZ, RZ, RZ ;  /* 0x000000ffff098224 */ /* 0x000fe200078e00ff */
[----:B------:R-:W-:Y:S06]  /*2940*/  @!P0 BRA `(.L_x_45) ;  /* 0x00000000005c8947 */ /* 0x000fec0003800000 */
[----:B------:R-:W-:Y:S02]  /*2950*/  FSETP.GTU.FTZ.AND P0, PT, |R2|, +INF , PT ;  /* 0x7f8000000200780b */ /* 0x000fe40003f1c200 */
[----:B------:R-:W-:-:S04]  /*2960*/  FSETP.GTU.FTZ.AND P3, PT, |R3|, +INF , PT ;  /* 0x7f8000000300780b */ /* 0x000fc80003f7c200 */
[----:B------:R-:W-:-:S13]  /*2970*/  PLOP3.LUT P0, PT, P0, P3, PT, 0xf8, 0x8f ;  /* 0x00000000008f781c */ /* 0x000fda0000707f70 */
[----:B------:R-:W-:Y:S05]  /*2980*/  @P0 BRA `(.L_x_46) ;  /* 0x00000004004c0947 */ /* 0x000fea0003800000 */
[----:B------:R-:W-:-:S13]  /*2990*/  LOP3.LUT P0, RZ, R3, 0x7fffffff, R2, 0xc8, !PT ;  /* 0x7fffffff03ff7812 */ /* 0x000fda000780c802 */
[----:B------:R-:W-:Y:S05]  /*29a0*/  @!P0 BRA `(.L_x_47) ;  /* 0x00000004003c8947 */ /* 0x000fea0003800000 */
[C---:B------:R-:W-:Y:S02]  /*29b0*/  FSETP.NEU.FTZ.AND P3, PT, |R2|.reuse, +INF , PT ;  /* 0x7f8000000200780b */ /* 0x040fe40003f7d200 */
[----:B------:R-:W-:Y:S02]  /*29c0*/  FSETP.NEU.FTZ.AND P4, PT, |R3|, +INF , PT ;  /* 0x7f8000000300780b */ /* 0x000fe40003f9d200 */
[----:B------:R-:W-:-:S11]  /*29d0*/  FSETP.NEU.FTZ.AND P0, PT, |R2|, +INF , PT ;  /* 0x7f8000000200780b */ /* 0x000fd60003f1d200 */
[----:B------:R-:W-:Y:S05]  /*29e0*/  @!P4 BRA !P3, `(.L_x_47) ;  /* 0x00000004002cc947 */ /* 0x000fea0005800000 */
[----:B------:R-:W-:-:S04]  /*29f0*/  LOP3.LUT P3, RZ, R2, 0x7fffffff, RZ, 0xc0, !PT ;  /* 0x7fffffff02ff7812 */ /* 0x000fc8000786c0ff */
[----:B------:R-:W-:-:S13]  /*2a00*/  PLOP3.LUT P3, PT, P4, P3, PT, 0x2f, 0xf2 ;  /* 0x0000000000f2781c */ /* 0x000fda0002766577 */
[----:B------:R-:W-:Y:S05]  /*2a10*/  @P3 BRA `(.L_x_48) ;  /* 0x0000000400183947 */ /* 0x000fea0003800000 */
[----:B------:R-:W-:-:S04]  /*2a20*/  LOP3.LUT P3, RZ, R3, 0x7fffffff, RZ, 0xc0, !PT ;  /* 0x7fffffff03ff7812 */ /* 0x000fc8000786c0ff */
[----:B------:R-:W-:-:S13]  /*2a30*/  PLOP3.LUT P0, PT, P0, P3, PT, 0x2f, 0xf2 ;  /* 0x0000000000f2781c */ /* 0x000fda0000706577 */
[----:B------:R-:W-:Y:S05]  /*2a40*/  @P0 BRA `(.L_x_49) ;  /* 0x0000000400000947 */ /* 0x000fea0003800000 */
[----:B------:R-:W-:Y:S02]  /*2a50*/  ISETP.GE.AND P0, PT, R24, RZ, PT ;  /* 0x000000ff1800720c */ /* 0x000fe40003f06270 */
[----:B------:R-:W-:-:S11]  /*2a60*/  ISETP.GE.AND P3, PT, R25, RZ, PT ;  /* 0x000000ff1900720c */ /* 0x000fd60003f66270 */
[----:B------:R-:W-:Y:S01]  /*2a70*/  @P0 MOV R9, RZ ;  /* 0x000000ff00090202 */ /* 0x000fe20000000f00 */
[----:B------:R-:W-:Y:S01]  /*2a80*/  @!P0 FFMA R2, R2, 1.84467440737095516160e+19, RZ ;  /* 0x5f80000002028823 */ /* 0x000fe200000000ff */
[----:B------:R-:W-:Y:S01]  /*2a90*/  @!P0 MOV R9, 0xffffffc0 ;  /* 0xffffffc000098802 */ /* 0x000fe20000000f00 */
[----:B------:R-:W-:-:S03]  /*2aa0*/  @!P3 FFMA R3, R3, 1.84467440737095516160e+19, RZ ;  /* 0x5f8000000303b823 */ /* 0x000fc600000000ff */
[----:B------:R-:W-:-:S07]  /*2ab0*/  @!P3 IADD3 R9, PT, PT, R9, 0x40, RZ ;  /* 0x000000400909b810 */ /* 0x000fce0007ffe0ff */
.L_x_45:
[----:B------:R-:W-:Y:S01]  /*2ac0*/  LEA R24, R11, 0xc0800000, 0x17 ;  /* 0xc08000000b187811 */ /* 0x000fe200078eb8ff */
[----:B------:R-:W-:Y:S03]  /*2ad0*/  BSSY.RECONVERGENT B4, `(.L_x_50) ;  /* 0x0000036000047945 */ /* 0x000fe60003800200 */
[----:B------:R-:W-:Y:S02]  /*2ae0*/  IADD3 R25, PT, PT, -R24, R3, RZ ;  /* 0x0000000318197210 */ /* 0x000fe40007ffe1ff */
[----:B------:R-:W-:Y:S02]  /*2af0*/  IADD3 R24, PT, PT, R26, -0x7f, RZ ;  /* 0xffffff811a187810 */ /* 0x000fe40007ffe0ff */
[----:B------:R-:W0:Y:S01]  /*2b00*/  MUFU.RCP R3, R25 ;  /* 0x0000001900037308 */ /* 0x000e220000001000 */
[----:B------:R-:W-:Y:S02]  /*2b10*/  FADD.FTZ R27, -R25, -RZ ;  /* 0x800000ff191b7221 */ /* 0x000fe40000010100 */
[C---:B------:R-:W-:Y:S01]  /*2b20*/  IMAD R2, R24.reuse, -0x800000, R2 ;  /* 0xff80000018027824 */ /* 0x040fe200078e0202 */
[----:B------:R-:W-:-:S04]  /*2b30*/  IADD3 R24, PT, PT, R24, 0x7f, -R11 ;  /* 0x0000007f18187810 */ /* 0x000fc80007ffe80b */
[----:B------:R-:W-:Y:S01]  /*2b40*/  IADD3 R24, PT, PT, R24, R9, RZ ;  /* 0x0000000918187210 */ /* 0x000fe20007ffe0ff */
[----:B0-----:R-:W-:-:S04]  /*2b50*/  FFMA R26, R3, R27, 1 ;  /* 0x3f800000031a7423 */ /* 0x001fc8000000001b */
[----:B------:R-:W-:-:S04]  /*2b60*/  FFMA R3, R3, R26, R3 ;  /* 0x0000001a03037223 */ /* 0x000fc80000000003 */
[----:B------:R-:W-:-:S04]  /*2b70*/  FFMA R26, R2, R3, RZ ;  /* 0x00000003021a7223 */ /* 0x000fc800000000ff */
[----:B------:R-:W-:-:S04]  /*2b80*/  FFMA R28, R27, R26, R2 ;  /* 0x0000001a1b1c7223 */ /* 0x000fc80000000002 */
[----:B------:R-:W-:-:S04]  /*2b90*/  FFMA R28, R3, R28, R26 ;  /* 0x0000001c031c7223 */ /* 0x000fc8000000001a */
[----:B------:R-:W-:-:S04]  /*2ba0*/  FFMA R27, R27, R28, R2 ;  /* 0x0000001c1b1b7223 */ /* 0x000fc80000000002 */
[----:B------:R-:W-:-:S05]  /*2bb0*/  FFMA R2, R3, R27, R28 ;  /* 0x0000001b03027223 */ /* 0x000fca000000001c */
[----:B------:R-:W-:-:S04]  /*2bc0*/  SHF.R.U32.HI R11, RZ, 0x17, R2 ;  /* 0x00000017ff0b7819 */ /* 0x000fc80000011602 */
[----:B------:R-:W-:-:S05]  /*2bd0*/  LOP3.LUT R11, R11, 0xff, RZ, 0xc0, !PT ;  /* 0x000000ff0b0b7812 */ /* 0x000fca00078ec0ff */
[----:B------:R-:W-:-:S05]  /*2be0*/  IMAD.IADD R25, R11, 0x1, R24 ;  /* 0x000000010b197824 */ /* 0x000fca00078e0218 */
[----:B------:R-:W-:-:S04]  /*2bf0*/  IADD3 R9, PT, PT, R25, -0x1, RZ ;  /* 0xffffffff19097810 */ /* 0x000fc80007ffe0ff */
[----:B------:R-:W-:-:S13]  /*2c00*/  ISETP.GE.U32.AND P0, PT, R9, 0xfe, PT ;  /* 0x000000fe0900780c */ /* 0x000fda0003f06070 */
[----:B------:R-:W-:Y:S05]  /*2c10*/  @!P0 BRA `(.L_x_51) ;  /* 0x0000000000808947 */ /* 0x000fea0003800000 */
[----:B------:R-:W-:-:S13]  /*2c20*/  ISETP.GT.AND P0, PT, R25, 0xfe, PT ;  /* 0x000000fe1900780c */ /* 0x000fda0003f04270 */
[----:B------:R-:W-:Y:S05]  /*2c30*/  @P0 BRA `(.L_x_52) ;  /* 0x00000000006c0947 */ /* 0x000fea0003800000 */
[----:B------:R-:W-:-:S13]  /*2c40*/  ISETP.GE.AND P0, PT, R25, 0x1, PT ;  /* 0x000000011900780c */ /* 0x000fda0003f06270 */
[----:B------:R-:W-:Y:S05]  /*2c50*/  @P0 BRA `(.L_x_53) ;  /* 0x0000000000740947 */ /* 0x000fea0003800000 */
[----:B------:R-:W-:Y:S02]  /*2c60*/  ISETP.GE.AND P0, PT, R25, -0x18, PT ;  /* 0xffffffe81900780c */ /* 0x000fe40003f06270 */
[----:B------:R-:W-:-:S11]  /*2c70*/  LOP3.LUT R2, R2, 0x80000000, RZ, 0xc0, !PT ;  /* 0x8000000002027812 */ /* 0x000fd600078ec0ff */
[----:B------:R-:W-:Y:S05]  /*2c80*/  @!P0 BRA `(.L_x_53) ;  /* 0x0000000000688947 */ /* 0x000fea0003800000 */
[-CC-:B------:R-:W-:Y:S01]  /*2c90*/  FFMA.RZ R9, R3, R27.reuse, R28.reuse ;  /* 0x0000001b03097223 */ /* 0x180fe2000000c01c */
[----:B------:R-:W-:Y:S01]  /*2ca0*/  IADD3 R26, PT, PT, R25, 0x20, RZ ;  /* 0x00000020191a7810 */ /* 0x000fe20007ffe0ff */
[-CC-:B------:R-:W-:Y:S01]  /*2cb0*/  FFMA.RM R24, R3, R27.reuse, R28.reuse ;  /* 0x0000001b03187223 */ /* 0x180fe2000000401c */
[----:B------:R-:W-:Y:S02]  /*2cc0*/  ISETP.NE.AND P4, PT, R25, RZ, PT ;  /* 0x000000ff1900720c */ /* 0x000fe40003f85270 */
[----:B------:R-:W-:Y:S01]  /*2cd0*/  LOP3.LUT R11, R9, 0x7fffff, RZ, 0xc0, !PT ;  /* 0x007fffff090b7812 */ /* 0x000fe200078ec0ff */
[----:B------:R-:W-:Y:S01]  /*2ce0*/  FFMA.RP R9, R3, R27, R28 ;  /* 0x0000001b03097223 */ /* 0x000fe2000000801c */
[----:B------:R-:W-:Y:S02]  /*2cf0*/  ISETP.NE.AND P3, PT, R25, RZ, PT ;  /* 0x000000ff1900720c */ /* 0x000fe40003f65270 */
[----:B------:R-:W-:Y:S02]  /*2d00*/  LOP3.LUT R11, R11, 0x800000, RZ, 0xfc, !PT ;  /* 0x008000000b0b7812 */ /* 0x000fe400078efcff */
[----:B------:R-:W-:-:S02]  /*2d10*/  IADD3 R3, PT, PT, -R25, RZ, RZ ;  /* 0x000000ff19037210 */ /* 0x000fc40007ffe1ff */
[----:B------:R-:W-:Y:S02]  /*2d20*/  SHF.L.U32 R26, R11, R26, RZ ;  /* 0x0000001a0b1a7219 */ /* 0x000fe400000006ff */
[----:B------:R-:W-:Y:S02]  /*2d30*/  FSETP.NEU.FTZ.AND P0, PT, R9, R24, PT ;  /* 0x000000180900720b */ /* 0x000fe40003f1d000 */
[----:B------:R-:W-:Y:S02]  /*2d40*/  SEL R24, R3, RZ, P4 ;  /* 0x000000ff03187207 */ /* 0x000fe40002000000 */
[----:B------:R-:W-:Y:S02]  /*2d50*/  ISETP.NE.AND P3, PT, R26, RZ, P3 ;  /* 0x000000ff1a00720c */ /* 0x000fe40001f65270 */
[----:B------:R-:W-:Y:S02]  /*2d60*/  SHF.R.U32.HI R24, RZ, R24, R11 ;  /* 0x00000018ff187219 */ /* 0x000fe4000001160b */
[----:B------:R-:W-:-:S02]  /*2d70*/  PLOP3.LUT P0, PT, P0, P3, PT, 0xf8, 0x8f ;  /* 0x00000000008f781c */ /* 0x000fc40000707f70 */
[----:B------:R-:W-:Y:S02]  /*2d80*/  SHF.R.U32.HI R26, RZ, 0x1, R24 ;  /* 0x00000001ff1a7819 */ /* 0x000fe40000011618 */
[----:B------:R-:W-:-:S04]  /*2d90*/  SEL R3, RZ, 0x1, !P0 ;  /* 0x00000001ff037807 */ /* 0x000fc80004000000 */
[----:B------:R-:W-:-:S04]  /*2da0*/  LOP3.LUT R3, R3, 0x1, R26, 0xf8, !PT ;  /* 0x0000000103037812 */ /* 0x000fc800078ef81a */
[----:B------:R-:W-:-:S04]  /*2db0*/  LOP3.LUT R3, R3, R24, RZ, 0xc0, !PT ;  /* 0x0000001803037212 */ /* 0x000fc800078ec0ff */
[----:B------:R-:W-:-:S04]  /*2dc0*/  IADD3 R3, PT, PT, R26, R3, RZ ;  /* 0x000000031a037210 */ /* 0x000fc80007ffe0ff */
[----:B------:R-:W-:Y:S01]  /*2dd0*/  LOP3.LUT R2, R3, R2, RZ, 0xfc, !PT ;  /* 0x0000000203027212 */ /* 0x000fe200078efcff */
[----:B------:R-:W-:Y:S06]  /*2de0*/  BRA `(.L_x_53) ;  /* 0x0000000000107947 */ /* 0x000fec0003800000 */
.L_x_52:
[----:B------:R-:W-:-:S04]  /*2df0*/  LOP3.LUT R2, R2, 0x80000000, RZ, 0xc0, !PT ;  /* 0x8000000002027812 */ /* 0x000fc800078ec0ff */
[----:B------:R-:W-:Y:S01]  /*2e00*/  LOP3.LUT R2, R2, 0x7f800000, RZ, 0xfc, !PT ;  /* 0x7f80000002027812 */ /* 0x000fe200078efcff */
[----:B------:R-:W-:Y:S06]  /*2e10*/  BRA `(.L_x_53) ;  /* 0x0000000000047947 */ /* 0x000fec0003800000 */
.L_x_51:
[----:B------:R-:W-:-:S07]  /*2e20*/  LEA R2, R24, R2, 0x17 ;  /* 0x0000000218027211 */ /* 0x000fce00078eb8ff */
.L_x_53:
[----:B------:R-:W-:Y:S05]  /*2e30*/  BSYNC.RECONVERGENT B4 ;  /* 0x0000000000047941 */ /* 0x000fea0003800200 */
.L_x_50:
[----:B------:R-:W-:Y:S05]  /*2e40*/  BRA `(.L_x_54) ;  /* 0x0000000000207947 */ /* 0x000fea0003800000 */
.L_x_49:
[----:B------:R-:W-:-:S04]  /*2e50*/  LOP3.LUT R2, R3, 0x80000000, R2, 0x48, !PT ;  /* 0x8000000003027812 */ /* 0x000fc800078e4802 */
[----:B------:R-:W-:Y:S01]  /*2e60*/  LOP3.LUT R2, R2, 0x7f800000, RZ, 0xfc, !PT ;  /* 0x7f80000002027812 */ /* 0x000fe200078efcff */
[----:B------:R-:W-:Y:S06]  /*2e70*/  BRA `(.L_x_54) ;  /* 0x0000000000147947 */ /* 0x000fec0003800000 */
.L_x_48:
[----:B------:R-:W-:Y:S01]  /*2e80*/  LOP3.LUT R2, R3, 0x80000000, R2, 0x48, !PT ;  /* 0x8000000003027812 */ /* 0x000fe200078e4802 */
[----:B------:R-:W-:Y:S06]  /*2e90*/  BRA `(.L_x_54) ;  /* 0x00000000000c7947 */ /* 0x000fec0003800000 */
.L_x_47:
[----:B------:R-:W0:Y:S01]  /*2ea0*/  MUFU.RSQ R2, -QNAN ;  /* 0xffc0000000027908 */ /* 0x000e220000001400 */
[----:B------:R-:W-:Y:S05]  /*2eb0*/  BRA `(.L_x_54) ;  /* 0x0000000000047947 */ /* 0x000fea0003800000 */
.L_x_46:
[----:B------:R-:W-:-:S07]  /*2ec0*/  FADD.FTZ R2, R2, R3 ;  /* 0x0000000302027221 */ /* 0x000fce0000010000 */
.L_x_54:
[----:B------:R-:W-:Y:S05]  /*2ed0*/  BSYNC.RECONVERGENT B3 ;  /* 0x0000000000037941 */ /* 0x000fea0003800200 */
.L_x_44:
[----:B------:R-:W-:-:S04]  /*2ee0*/  HFMA2 R11, -RZ, RZ, 0, 0 ;  /* 0x00000000ff0b7431 */ /* 0x000fc800000001ff */
[----:B0-----:R-:W-:Y:S05]  /*2ef0*/  RET.REL.NODEC R10 `(_Z4stepiPfPiS0_S0_S0_S0_S_fffffffff) ;  /* 0xffffffd00a407950 */ /* 0x001fea0003c3ffff */
.L_x_55:
[----:B------:R-:W-:-:S00]  /*2f00*/  BRA `(.L_x_55) ;  /* 0xfffffffc00fc7947 */ /* 0x000fc0000383ffff */
[----:B------:R-:W-:-:S00]  /*2f10*/  NOP ;  /* 0x0000000000007918 */ /* 0x000fc00000000000 */
        /* <DEDUP_REMOVED lines=14> */
.L_x_58:


//--------------------- .nv.shared.reserved.0     --------------------------
	.section	.nv.shared.reserved.0,"aw",@nobits
	.weak		__nv_reservedSMEM_offset_0_alias
	.size		__nv_reservedSMEM_offset_0_alias, 0, 64
	.other		__nv_reservedSMEM_offset_0_alias,@"STO_CUDA_RESERVED_SHARED STV_DEFAULT"
__nv_reservedSMEM_offset_0_alias:
	.zero		0
	.zero		64


//--------------------- .nv.constant0._Z4stepiPfPiS0_S0_S0_S0_S_fffffffff --------------------------
	.section	.nv.constant0._Z4stepiPfPiS0_S0_S0_S0_S_fffffffff,"a",@progbits
	.sectionflags	@""
	.align	4
.nv.constant0._Z4stepiPfPiS0_S0_S0_S0_S_fffffffff:
	.zero		996


//--------------------- SYMBOLS --------------------------

	.type		.nv.reservedSmem.offset0,@object
	.size		.nv.reservedSmem.offset0,0x4
